// auto-generated by cutlass_sweep.gemm — config: {"arch": "sm_100", "cluster_m": 2, "cluster_n": 2, "dtype": "fp16", "stages": 3, "tile_k": 128, "tile_m": 256, "tile_n": 64}
#include "cutlass/cutlass.h"
#include "cutlass/gemm/collective/collective_builder.hpp"
#include "cutlass/gemm/device/gemm_universal_adapter.h"
#include "cutlass/gemm/kernel/gemm_universal.hpp"
#include "cutlass/epilogue/collective/collective_builder.hpp"

using ElemA = cutlass::half_t;
using ElemB = cutlass::half_t;
using ElemCD = cutlass::half_t;
using Acc  = float;
using TileShape    = cute::Shape<cute::_256, cute::_64, cute::_128>;
using ClusterShape = cute::Shape<cute::_2, cute::_2, cute::_1>;

using CollectiveEpilogue = typename cutlass::epilogue::collective::CollectiveBuilder<
    cutlass::arch::Sm100, cutlass::arch::OpClassTensorOp,
    TileShape, ClusterShape,
    cutlass::epilogue::collective::EpilogueTileAuto,
    Acc, Acc,
    ElemCD, cutlass::layout::RowMajor, 128 / cutlass::sizeof_bits<ElemCD>::value,
    ElemCD, cutlass::layout::RowMajor, 128 / cutlass::sizeof_bits<ElemCD>::value,
    cutlass::epilogue::collective::EpilogueScheduleAuto
  >::CollectiveOp;

using CollectiveMainloop = typename cutlass::gemm::collective::CollectiveBuilder<
    cutlass::arch::Sm100, cutlass::arch::OpClassTensorOp,
    ElemA, cutlass::layout::RowMajor, 128 / cutlass::sizeof_bits<ElemA>::value,
    ElemB, cutlass::layout::ColumnMajor, 128 / cutlass::sizeof_bits<ElemB>::value,
    Acc,
    TileShape, ClusterShape,
    cutlass::gemm::collective::StageCount<3>,
    cutlass::gemm::collective::KernelScheduleAuto
  >::CollectiveOp;

using GemmKernel = cutlass::gemm::kernel::GemmUniversal<
    cute::Shape<int,int,int,int>,
    CollectiveMainloop,
    CollectiveEpilogue
>;
using Gemm = cutlass::gemm::device::GemmUniversalAdapter<GemmKernel>;

// Force the device kernel symbol into the cubin without needing a host main.
auto* _anchor = &cutlass::device_kernel<GemmKernel>;


// ===== COMPILED SASS (sm_100a) =====

	.target	sm_100a

	.elftype	@"ET_EXEC"


//--------------------- .note.nv.tkinfo           --------------------------
	.section	.note.nv.tkinfo,"",@"SHT_NOTE"
	.sectionflags	@"SHF_NOTE_NV_TKINFO"
	.tkinfo
        /*0018*/ 	.word	0x00000002
        /*0030*/ 	.string	""
        /*0030*/ 	.string	"ptxas"
        /*0030*/ 	.string	"Cuda compilation tools, release 13.0, V13.0.88"
        /*0030*/ 	.string	"Build cuda_13.0.r13.0/compiler.36424714_0"
        /*0030*/ 	.string	"-arch sm_100a -m 64 "



//--------------------- .note.nv.cuinfo           --------------------------
	.section	.note.nv.cuinfo,"",@"SHT_NOTE"
	.sectionflags	@"SHF_NOTE_NV_CUINFO"
        /*0018*/ 	.short	0x0002
        /*001a*/ 	.short	0x0064
        /*001c*/ 	.short	0x0082
	.zero		2


//--------------------- .nv.info                  --------------------------
	.section	.nv.info,"",@"SHT_CUDA_INFO"
	.align	4


	//----- nvinfo : EIATTR_REGCOUNT
	.align		4
        /*0000*/ 	.byte	0x04, 0x2f
        /*0002*/ 	.short	(.L_19 - .L_18)
	.align		4
.L_18:
        /*0004*/ 	.word	index@(_ZN7cutlass13device_kernelINS_4gemm6kernel13GemmUniversalIN4cute5tupleIJiiiiEEENS1_10collective13CollectiveMmaINS1_35MainloopSm100TmaUmmaWarpSpecializedILi3ELi2ELi4ENS5_IJNS4_1CILi2EEESB_NSA_ILi1EEEEEEEENS5_IJNSA_ILi256EEENSA_ILi64EEENSA_ILi128EEEEEENS_6half_tENS5_IJlSC_lEEESJ_SK_NS4_8TiledMMAINS4_8MMA_AtomIJNS4_26SM100_MMA_F16BF16_2x1SM_SSISJ_SJ_fLi256ELi64ELNS4_4UMMA5MajorE0ELSP_0ELNSO_7ScaleInE0ELSQ_0EEEEEENS4_6LayoutINS5_IJSC_SC_SC_EEENS5_IJNSA_ILi0EEESV_SV_EEEEENS5_IJNS4_10UnderscoreESY_SY_EEEEENS4_28SM100_TMA_2SM_LOAD_MULTICASTENS4_14ComposedLayoutINS4_7SwizzleILi3ELi4ELi3EEENS4_18smem_ptr_flag_bitsILi16EEENST_INS5_IJNSA_ILi8EEESG_EEENS5_IJSG_SC_EEEEEEEvNS4_8identityENS4_18SM100_TMA_2SM_LOADES1B_vS1C_EENS_8epilogue10collective18CollectiveEpilogueINS1F_23Sm100TmaWarpSpecializedILi3ELi2ELi32ELb1ELb0EEEJNS5_IJSH_SG_SH_EEENS5_IJNST_ISH_SC_EENST_INSA_ILi32EEESC_EEEEESJ_SK_SJ_SK_NS1F_6fusion15FusionCallbacksIS1J_NS1P_17LinearCombinationISJ_fSJ_fLNS_15FloatRoundStyleE2EEES1K_S1O_JEEENS4_5SM1004TMEM4LOAD26SM100_TMEM_LOAD_32dp32b32xENS4_13SM90_TMA_LOADENS12_INS13_ILi2ELi4ELi3EEES16_NST_INS5_IJS17_S1M_EEENS5_IJS1M_SC_EEEEEEENS4_39AutoVectorizingCopyWithAssumedAlignmentILi128EEENS4_14SM90_TMA_STOREES24_S26_S26_EEEvvEEEEvNT_6ParamsE)
        /*0008*/ 	.word	0x0000007a


	//----- nvinfo : EIATTR_FRAME_SIZE
	.align		4
.L_19:
        /*000c*/ 	.byte	0x04, 0x11
        /*000e*/ 	.short	(.L_21 - .L_20)
	.align		4
.L_20:
        /*0010*/ 	.word	index@($__internal_2_$__cuda_sm10x_tcgen05_guardrail_trap_unallocated_columns_being_dealloced)
        /*0014*/ 	.word	0x00000000


	//----- nvinfo : EIATTR_FRAME_SIZE
	.align		4
.L_21:
        /*0018*/ 	.byte	0x04, 0x11
        /*001a*/ 	.short	(.L_23 - .L_22)
	.align		4
.L_22:
        /*001c*/ 	.word	index@($__internal_1_$__cuda_sm10x_tcgen05_guardrail_trap_phase_invalid_during_alloc)
        /*0020*/ 	.word	0x00000000


	//----- nvinfo : EIATTR_FRAME_SIZE
	.align		4
.L_23:
        /*0024*/ 	.byte	0x04, 0x11
        /*0026*/ 	.short	(.L_25 - .L_24)
	.align		4
.L_24:
        /*0028*/ 	.word	index@($__internal_0_$__cuda_sm10x_tcgen05_guardrail_trap_col_being_dealloced_not_returned_by_alloc)
        /*002c*/ 	.word	0x00000000


	//----- nvinfo : EIATTR_FRAME_SIZE
	.align		4
.L_25:
        /*0030*/ 	.byte	0x04, 0x11
        /*0032*/ 	.short	(.L_27 - .L_26)
	.align		4
.L_26:
        /*0034*/ 	.word	index@(_ZN7cutlass13device_kernelINS_4gemm6kernel13GemmUniversalIN4cute5tupleIJiiiiEEENS1_10collective13CollectiveMmaINS1_35MainloopSm100TmaUmmaWarpSpecializedILi3ELi2ELi4ENS5_IJNS4_1CILi2EEESB_NSA_ILi1EEEEEEEENS5_IJNSA_ILi256EEENSA_ILi64EEENSA_ILi128EEEEEENS_6half_tENS5_IJlSC_lEEESJ_SK_NS4_8TiledMMAINS4_8MMA_AtomIJNS4_26SM100_MMA_F16BF16_2x1SM_SSISJ_SJ_fLi256ELi64ELNS4_4UMMA5MajorE0ELSP_0ELNSO_7ScaleInE0ELSQ_0EEEEEENS4_6LayoutINS5_IJSC_SC_SC_EEENS5_IJNSA_ILi0EEESV_SV_EEEEENS5_IJNS4_10UnderscoreESY_SY_EEEEENS4_28SM100_TMA_2SM_LOAD_MULTICASTENS4_14ComposedLayoutINS4_7SwizzleILi3ELi4ELi3EEENS4_18smem_ptr_flag_bitsILi16EEENST_INS5_IJNSA_ILi8EEESG_EEENS5_IJSG_SC_EEEEEEEvNS4_8identityENS4_18SM100_TMA_2SM_LOADES1B_vS1C_EENS_8epilogue10collective18CollectiveEpilogueINS1F_23Sm100TmaWarpSpecializedILi3ELi2ELi32ELb1ELb0EEEJNS5_IJSH_SG_SH_EEENS5_IJNST_ISH_SC_EENST_INSA_ILi32EEESC_EEEEESJ_SK_SJ_SK_NS1F_6fusion15FusionCallbacksIS1J_NS1P_17LinearCombinationISJ_fSJ_fLNS_15FloatRoundStyleE2EEES1K_S1O_JEEENS4_5SM1004TMEM4LOAD26SM100_TMEM_LOAD_32dp32b32xENS4_13SM90_TMA_LOADENS12_INS13_ILi2ELi4ELi3EEES16_NST_INS5_IJS17_S1M_EEENS5_IJS1M_SC_EEEEEEENS4_39AutoVectorizingCopyWithAssumedAlignmentILi128EEENS4_14SM90_TMA_STOREES24_S26_S26_EEEvvEEEEvNT_6ParamsE)
        /*0038*/ 	.word	0x00000000


	//----- nvinfo : EIATTR_MIN_STACK_SIZE
	.align		4
.L_27:
        /*003c*/ 	.byte	0x04, 0x12
        /*003e*/ 	.short	(.L_29 - .L_28)
	.align		4
.L_28:
        /*0040*/ 	.word	index@(_ZN7cutlass13device_kernelINS_4gemm6kernel13GemmUniversalIN4cute5tupleIJiiiiEEENS1_10collective13CollectiveMmaINS1_35MainloopSm100TmaUmmaWarpSpecializedILi3ELi2ELi4ENS5_IJNS4_1CILi2EEESB_NSA_ILi1EEEEEEEENS5_IJNSA_ILi256EEENSA_ILi64EEENSA_ILi128EEEEEENS_6half_tENS5_IJlSC_lEEESJ_SK_NS4_8TiledMMAINS4_8MMA_AtomIJNS4_26SM100_MMA_F16BF16_2x1SM_SSISJ_SJ_fLi256ELi64ELNS4_4UMMA5MajorE0ELSP_0ELNSO_7ScaleInE0ELSQ_0EEEEEENS4_6LayoutINS5_IJSC_SC_SC_EEENS5_IJNSA_ILi0EEESV_SV_EEEEENS5_IJNS4_10UnderscoreESY_SY_EEEEENS4_28SM100_TMA_2SM_LOAD_MULTICASTENS4_14ComposedLayoutINS4_7SwizzleILi3ELi4ELi3EEENS4_18smem_ptr_flag_bitsILi16EEENST_INS5_IJNSA_ILi8EEESG_EEENS5_IJSG_SC_EEEEEEEvNS4_8identityENS4_18SM100_TMA_2SM_LOADES1B_vS1C_EENS_8epilogue10collective18CollectiveEpilogueINS1F_23Sm100TmaWarpSpecializedILi3ELi2ELi32ELb1ELb0EEEJNS5_IJSH_SG_SH_EEENS5_IJNST_ISH_SC_EENST_INSA_ILi32EEESC_EEEEESJ_SK_SJ_SK_NS1F_6fusion15FusionCallbacksIS1J_NS1P_17LinearCombinationISJ_fSJ_fLNS_15FloatRoundStyleE2EEES1K_S1O_JEEENS4_5SM1004TMEM4LOAD26SM100_TMEM_LOAD_32dp32b32xENS4_13SM90_TMA_LOADENS12_INS13_ILi2ELi4ELi3EEES16_NST_INS5_IJS17_S1M_EEENS5_IJS1M_SC_EEEEEEENS4_39AutoVectorizingCopyWithAssumedAlignmentILi128EEENS4_14SM90_TMA_STOREES24_S26_S26_EEEvvEEEEvNT_6ParamsE)
        /*0044*/ 	.word	0x00000000
.L_29:


//--------------------- .nv.compat                --------------------------
	.section	.nv.compat,"",@"SHT_CUDA_COMPAT_INFO"
	.align	4
        /*0000*/ 	.byte	0x02, 0x09, 0x01, 0x00, 0x02, 0x02, 0x02, 0x00, 0x02, 0x05, 0x05, 0x00, 0x03, 0x07, 0x01, 0x01
        /*0010*/ 	.byte	0x02, 0x03, 0x01, 0x00, 0x02, 0x06, 0x01, 0x00, 0x04, 0x0b, 0x08, 0x00, 0x09, 0x00, 0x00, 0x00
        /*0020*/ 	.byte	0x00, 0x00, 0x00, 0x00


//--------------------- .nv.info._ZN7cutlass13device_kernelINS_4gemm6kernel13GemmUniversalIN4cute5tupleIJiiiiEEENS1_10collective13CollectiveMmaINS1_35MainloopSm100TmaUmmaWarpSpecializedILi3ELi2ELi4ENS5_IJNS4_1CILi2EEESB_NSA_ILi1EEEEEEEENS5_IJNSA_ILi256EEENSA_ILi64EEENSA_ILi128EEEEEENS_6half_tENS5_IJlSC_lEEESJ_SK_NS4_8TiledMMAINS4_8MMA_AtomIJNS4_26SM100_MMA_F16BF16_2x1SM_SSISJ_SJ_fLi256ELi64ELNS4_4UMMA5MajorE0ELSP_0ELNSO_7ScaleInE0ELSQ_0EEEEEENS4_6LayoutINS5_IJSC_SC_SC_EEENS5_IJNSA_ILi0EEESV_SV_EEEEENS5_IJNS4_10UnderscoreESY_SY_EEEEENS4_28SM100_TMA_2SM_LOAD_MULTICASTENS4_14ComposedLayoutINS4_7SwizzleILi3ELi4ELi3EEENS4_18smem_ptr_flag_bitsILi16EEENST_INS5_IJNSA_ILi8EEESG_EEENS5_IJSG_SC_EEEEEEEvNS4_8identityENS4_18SM100_TMA_2SM_LOADES1B_vS1C_EENS_8epilogue10collective18CollectiveEpilogueINS1F_23Sm100TmaWarpSpecializedILi3ELi2ELi32ELb1ELb0EEEJNS5_IJSH_SG_SH_EEENS5_IJNST_ISH_SC_EENST_INSA_ILi32EEESC_EEEEESJ_SK_SJ_SK_NS1F_6fusion15FusionCallbacksIS1J_NS1P_17LinearCombinationISJ_fSJ_fLNS_15FloatRoundStyleE2EEES1K_S1O_JEEENS4_5SM1004TMEM4LOAD26SM100_TMEM_LOAD_32dp32b32xENS4_13SM90_TMA_LOADENS12_INS13_ILi2ELi4ELi3EEES16_NST_INS5_IJS17_S1M_EEENS5_IJS1M_SC_EEEEEEENS4_39AutoVectorizingCopyWithAssumedAlignmentILi128EEENS4_14SM90_TMA_STOREES24_S26_S26_EEEvvEEEEvNT_6ParamsE --------------------------
	.section	.nv.info._ZN7cutlass13device_kernelINS_4gemm6kernel13GemmUniversalIN4cute5tupleIJiiiiEEENS1_10collective13CollectiveMmaINS1_35MainloopSm100TmaUmmaWarpSpecializedILi3ELi2ELi4ENS5_IJNS4_1CILi2EEESB_NSA_ILi1EEEEEEEENS5_IJNSA_ILi256EEENSA_ILi64EEENSA_ILi128EEEEEENS_6half_tENS5_IJlSC_lEEESJ_SK_NS4_8TiledMMAINS4_8MMA_AtomIJNS4_26SM100_MMA_F16BF16_2x1SM_SSISJ_SJ_fLi256ELi64ELNS4_4UMMA5MajorE0ELSP_0ELNSO_7ScaleInE0ELSQ_0EEEEEENS4_6LayoutINS5_IJSC_SC_SC_EEENS5_IJNSA_ILi0EEESV_SV_EEEEENS5_IJNS4_10UnderscoreESY_SY_EEEEENS4_28SM100_TMA_2SM_LOAD_MULTICASTENS4_14ComposedLayoutINS4_7SwizzleILi3ELi4ELi3EEENS4_18smem_ptr_flag_bitsILi16EEENST_INS5_IJNSA_ILi8EEESG_EEENS5_IJSG_SC_EEEEEEEvNS4_8identityENS4_18SM100_TMA_2SM_LOADES1B_vS1C_EENS_8epilogue10collective18CollectiveEpilogueINS1F_23Sm100TmaWarpSpecializedILi3ELi2ELi32ELb1ELb0EEEJNS5_IJSH_SG_SH_EEENS5_IJNST_ISH_SC_EENST_INSA_ILi32EEESC_EEEEESJ_SK_SJ_SK_NS1F_6fusion15FusionCallbacksIS1J_NS1P_17LinearCombinationISJ_fSJ_fLNS_15FloatRoundStyleE2EEES1K_S1O_JEEENS4_5SM1004TMEM4LOAD26SM100_TMEM_LOAD_32dp32b32xENS4_13SM90_TMA_LOADENS12_INS13_ILi2ELi4ELi3EEES16_NST_INS5_IJS17_S1M_EEENS5_IJS1M_SC_EEEEEEENS4_39AutoVectorizingCopyWithAssumedAlignmentILi128EEENS4_14SM90_TMA_STOREES24_S26_S26_EEEvvEEEEvNT_6ParamsE,"",@"SHT_CUDA_INFO"
	.sectionflags	@""
	.align	4


	//----- nvinfo : EIATTR_CUDA_API_VERSION
	.align		4
        /*0000*/ 	.byte	0x04, 0x37
        /*0002*/ 	.short	(.L_31 - .L_30)
.L_30:
        /*0004*/ 	.word	0x00000082


	//----- nvinfo : EIATTR_KPARAM_INFO
	.align		4
.L_31:
        /*0008*/ 	.byte	0x04, 0x17
        /*000a*/ 	.short	(.L_33 - .L_32)
.L_32:
        /*000c*/ 	.word	0x00000000
        /*0010*/ 	.short	0x0000
        /*0012*/ 	.short	0x0000
        /*0014*/ 	.byte	0x00, 0xf0, 0x01, 0x20


	//----- nvinfo : EIATTR_AT_ENTRY_FRAGMENTS
	.align		4
.L_33:
        /*0018*/ 	.byte	0x04, 0x4f
        /*001a*/ 	.short	(.L_35 - .L_34)


	//   ....[0]....
.L_34:
        /*001c*/ 	.word	0x00000007


	//----- nvinfo : EIATTR_RESERVED_SMEM_USED
	.align		4
.L_35:
        /*0020*/ 	.byte	0x01, 0x41
	.zero		2


	//----- nvinfo : EIATTR_SPARSE_MMA_MASK
	.align		4
        /*0024*/ 	.byte	0x03, 0x50
        /*0026*/ 	.short	0x0000


	//----- nvinfo : EIATTR_TCGEN05_2CTA_USED
	.align		4
        /*0028*/ 	.byte	0x01, 0x52
	.zero		2


	//----- nvinfo : EIATTR_MAXREG_COUNT
	.align		4
        /*002c*/ 	.byte	0x03, 0x1b
        /*002e*/ 	.short	0x00ff


	//----- nvinfo : EIATTR_NUM_BARRIERS
	.align		4
        /*0030*/ 	.byte	0x02, 0x4c
        /*0032*/ 	.byte	0x07
	.zero		1


	//----- nvinfo : EIATTR_EXTERNS
	.align		4
        /*0034*/ 	.byte	0x04, 0x0f
        /*0036*/ 	.short	(.L_37 - .L_36)


	//   ....[0]....
	.align		4
.L_36:
        /*0038*/ 	.word	index@(__assertfail)


	//----- nvinfo : EIATTR_MERCURY_ISA_VERSION
	.align		4
.L_37:
        /*003c*/ 	.byte	0x03, 0x5f
        /*003e*/ 	.short	0x0101


	//----- nvinfo : EIATTR_INT_WARP_WIDE_INSTR_OFFSETS
	.align		4
        /*0040*/ 	.byte	0x04, 0x31
        /*0042*/ 	.short	(.L_39 - .L_38)


	//   ....[0]....
.L_38:
        /*0044*/ 	.word	0x00000d30


	//   ....[1]....
        /*0048*/ 	.word	0x00000dd0


	//   ....[2]....
        /*004c*/ 	.word	0x000045d0


	//   ....[3]....
        /*0050*/ 	.word	0x000045f0


	//   ....[4]....
        /*0054*/ 	.word	0x00004620


	//   ....[5]....
        /*0058*/ 	.word	0x000051f0


	//   ....[6]....
        /*005c*/ 	.word	0x00005270


	//   ....[7]....
        /*0060*/ 	.word	0x00005370


	//   ....[8]....
        /*0064*/ 	.word	0x00005480


	//----- nvinfo : EIATTR_COOP_GROUP_MASK_REGIDS
	.align		4
.L_39:
        /*0068*/ 	.byte	0x04, 0x29
        /*006a*/ 	.short	(.L_41 - .L_40)


	//   ....[0]....
.L_40:
        /*006c*/ 	.word	0xffffffff


	//   ....[1]....
        /*0070*/ 	.word	0xffffffff


	//   ....[2]....
        /*0074*/ 	.word	0xffffffff


	//   ....[3]....
        /*0078*/ 	.word	0xffffffff


	//   ....[4]....
        /*007c*/ 	.word	0xffffffff


	//   ....[5]....
        /*0080*/ 	.word	0xffffffff


	//   ....[6]....
        /*0084*/ 	.word	0xffffffff


	//   ....[7]....
        /*0088*/ 	.word	0xffffffff


	//   ....[8]....
        /*008c*/ 	.word	0xffffffff


	//   ....[9]....
        /*0090*/ 	.word	0xffffffff


	//   ....[10]....
        /*0094*/ 	.word	0xffffffff


	//   ....[11]....
        /*0098*/ 	.word	0xffffffff


	//   ....[12]....
        /*009c*/ 	.word	0xffffffff


	//   ....[13]....
        /*00a0*/ 	.word	0xffffffff


	//----- nvinfo : EIATTR_COOP_GROUP_INSTR_OFFSETS
	.align		4
.L_41:
        /*00a4*/ 	.byte	0x04, 0x28
        /*00a6*/ 	.short	(.L_43 - .L_42)


	//   ....[0]....
.L_42:
        /*00a8*/ 	.word	0x000000b0


	//   ....[1]....
        /*00ac*/ 	.word	0x00000520


	//   ....[2]....
        /*00b0*/ 	.word	0x000006c0


	//   ....[3]....
        /*00b4*/ 	.word	0x00000830


	//   ....[4]....
        /*00b8*/ 	.word	0x00000920


	//   ....[5]....
        /*00bc*/ 	.word	0x00000a80


	//   ....[6]....
        /*00c0*/ 	.word	0x00000c10


	//   ....[7]....
        /*00c4*/ 	.word	0x00000e50


	//   ....[8]....
        /*00c8*/ 	.word	0x000023c0


	//   ....[9]....
        /*00cc*/ 	.word	0x000031f0


	//   ....[10]....
        /*00d0*/ 	.word	0x000036c0


	//   ....[11]....
        /*00d4*/ 	.word	0x000036f0


	//   ....[12]....
        /*00d8*/ 	.word	0x000044d0


	//   ....[13]....
        /*00dc*/ 	.word	0x000046e0


	//----- nvinfo : EIATTR_VRC_CTA_INIT_COUNT
	.align		4
.L_43:
        /*00e0*/ 	.byte	0x02, 0x4a
        /*00e2*/ 	.byte	0x80
	.zero		1


	//----- nvinfo : EIATTR_SYSCALL_OFFSETS
	.align		4
        /*00e4*/ 	.byte	0x04, 0x46
        /*00e6*/ 	.short	(.L_45 - .L_44)


	//   ....[0]....
.L_44:
        /*00e8*/ 	.word	0x00006160


	//   ....[1]....
        /*00ec*/ 	.word	0x00006250


	//   ....[2]....
        /*00f0*/ 	.word	0x00006af0


	//   ....[3]....
        /*00f4*/ 	.word	0x000077c0


	//----- nvinfo : EIATTR_MBARRIER_INSTR_OFFSETS
	.align		4
.L_45:
        /*00f8*/ 	.byte	0x04, 0x39
        /*00fa*/ 	.short	(.L_47 - .L_46)


	//   ....[0]....
.L_46:
        /*00fc*/ 	.word	0x00000650
        /*0100*/ 	.word	0x000000ff
        /*0104*/ 	.word	0x00000000
        /*0108*/ 	.short	0x0100
        /*010a*/ 	.byte	0x04
	.zero		1


	//   ....[1]....
        /*010c*/ 	.word	0x00000660
        /*0110*/ 	.word	0x000000ff
        /*0114*/ 	.word	0x00000018
        /*0118*/ 	.short	0x0100
        /*011a*/ 	.byte	0x04
	.zero		1


	//   ....[2]....
        /*011c*/ 	.word	0x00000670
        /*0120*/ 	.word	0x000000ff
        /*0124*/ 	.word	0x00000008
        /*0128*/ 	.short	0x0100
        /*012a*/ 	.byte	0x04
	.zero		1


	//   ....[3]....
        /*012c*/ 	.word	0x00000680
        /*0130*/ 	.word	0x000000ff
        /*0134*/ 	.word	0x00000020
        /*0138*/ 	.short	0x0100
        /*013a*/ 	.byte	0x04
	.zero		1


	//   ....[4]....
        /*013c*/ 	.word	0x00000690
        /*0140*/ 	.word	0x000000ff
        /*0144*/ 	.word	0x00000010
        /*0148*/ 	.short	0x0100
        /*014a*/ 	.byte	0x04
	.zero		1


	//   ....[5]....
        /*014c*/ 	.word	0x000006a0
        /*0150*/ 	.word	0x000000ff
        /*0154*/ 	.word	0x00000028
        /*0158*/ 	.short	0x0100
        /*015a*/ 	.byte	0x04
	.zero		1


	//   ....[6]....
        /*015c*/ 	.word	0x000007c0
        /*0160*/ 	.word	0x000000ff
        /*0164*/ 	.word	0x00000030
        /*0168*/ 	.short	0x0100
        /*016a*/ 	.byte	0x04
	.zero		1


	//   ....[7]....
        /*016c*/ 	.word	0x000007d0
        /*0170*/ 	.word	0x000000ff
        /*0174*/ 	.word	0x00000048
        /*0178*/ 	.short	0x0100
        /*017a*/ 	.byte	0x04
	.zero		1


	//   ....[8]....
        /*017c*/ 	.word	0x000007e0
        /*0180*/ 	.word	0x000000ff
        /*0184*/ 	.word	0x00000038
        /*0188*/ 	.short	0x0100
        /*018a*/ 	.byte	0x04
	.zero		1


	//   ....[9]....
        /*018c*/ 	.word	0x000007f0
        /*0190*/ 	.word	0x000000ff
        /*0194*/ 	.word	0x00000050
        /*0198*/ 	.short	0x0100
        /*019a*/ 	.byte	0x04
	.zero		1


	//   ....[10]....
        /*019c*/ 	.word	0x00000800
        /*01a0*/ 	.word	0x000000ff
        /*01a4*/ 	.word	0x00000040
        /*01a8*/ 	.short	0x0100
        /*01aa*/ 	.byte	0x04
	.zero		1


	//   ....[11]....
        /*01ac*/ 	.word	0x00000810
        /*01b0*/ 	.word	0x000000ff
        /*01b4*/ 	.word	0x00000058
        /*01b8*/ 	.short	0x0100
        /*01ba*/ 	.byte	0x04
	.zero		1


	//   ....[12]....
        /*01bc*/ 	.word	0x000008f0
        /*01c0*/ 	.word	0x000000ff
        /*01c4*/ 	.word	0x00000060
        /*01c8*/ 	.short	0x0100
        /*01ca*/ 	.byte	0x06
	.zero		1


	//   ....[13]....
        /*01cc*/ 	.word	0x00000900
        /*01d0*/ 	.word	0x000000ff
        /*01d4*/ 	.word	0x00000068
        /*01d8*/ 	.short	0x0100
        /*01da*/ 	.byte	0x06
	.zero		1


	//   ....[14]....
        /*01dc*/ 	.word	0x00000a30
        /*01e0*/ 	.word	0x000000ff
        /*01e4*/ 	.word	0x00000070
        /*01e8*/ 	.short	0x0100
        /*01ea*/ 	.byte	0x06
	.zero		1


	//   ....[15]....
        /*01ec*/ 	.word	0x00000a40
        /*01f0*/ 	.word	0x000000ff
        /*01f4*/ 	.word	0x00000080
        /*01f8*/ 	.short	0x0100
        /*01fa*/ 	.byte	0x06
	.zero		1


	//   ....[16]....
        /*01fc*/ 	.word	0x00000a50
        /*0200*/ 	.word	0x000000ff
        /*0204*/ 	.word	0x00000078
        /*0208*/ 	.short	0x0100
        /*020a*/ 	.byte	0x06
	.zero		1


	//   ....[17]....
        /*020c*/ 	.word	0x00000a60
        /*0210*/ 	.word	0x000000ff
        /*0214*/ 	.word	0x00000088
        /*0218*/ 	.short	0x0100
        /*021a*/ 	.byte	0x06
	.zero		1


	//   ....[18]....
        /*021c*/ 	.word	0x00000b80
        /*0220*/ 	.word	0x000000ff
        /*0224*/ 	.word	0x00000090
        /*0228*/ 	.short	0x0100
        /*022a*/ 	.byte	0x04
	.zero		1


	//   ....[19]....
        /*022c*/ 	.word	0x00000b90
        /*0230*/ 	.word	0x000000ff
        /*0234*/ 	.word	0x000000b0
        /*0238*/ 	.short	0x0100
        /*023a*/ 	.byte	0x04
	.zero		1


	//   ....[20]....
        /*023c*/ 	.word	0x00000ba0
        /*0240*/ 	.word	0x000000ff
        /*0244*/ 	.word	0x00000098
        /*0248*/ 	.short	0x0100
        /*024a*/ 	.byte	0x04
	.zero		1


	//   ....[21]....
        /*024c*/ 	.word	0x00000bb0
        /*0250*/ 	.word	0x000000ff
        /*0254*/ 	.word	0x000000b8
        /*0258*/ 	.short	0x0100
        /*025a*/ 	.byte	0x04
	.zero		1


	//   ....[22]....
        /*025c*/ 	.word	0x00000bc0
        /*0260*/ 	.word	0x000000ff
        /*0264*/ 	.word	0x000000a0
        /*0268*/ 	.short	0x0100
        /*026a*/ 	.byte	0x04
	.zero		1


	//   ....[23]....
        /*026c*/ 	.word	0x00000bd0
        /*0270*/ 	.word	0x000000ff
        /*0274*/ 	.word	0x000000c0
        /*0278*/ 	.short	0x0100
        /*027a*/ 	.byte	0x04
	.zero		1


	//   ....[24]....
        /*027c*/ 	.word	0x00000be0
        /*0280*/ 	.word	0x000000ff
        /*0284*/ 	.word	0x000000a8
        /*0288*/ 	.short	0x0100
        /*028a*/ 	.byte	0x04
	.zero		1


	//   ....[25]....
        /*028c*/ 	.word	0x00000bf0
        /*0290*/ 	.word	0x000000ff
        /*0294*/ 	.word	0x000000c8
        /*0298*/ 	.short	0x0100
        /*029a*/ 	.byte	0x04
	.zero		1


	//   ....[26]....
        /*029c*/ 	.word	0x00000ce0
        /*02a0*/ 	.word	0x000000ff
        /*02a4*/ 	.word	0x000000d0
        /*02a8*/ 	.short	0x0100
        /*02aa*/ 	.byte	0x04
	.zero		1


	//   ....[27]....
        /*02ac*/ 	.word	0x00000cf0
        /*02b0*/ 	.word	0x000000ff
        /*02b4*/ 	.word	0x000000e0
        /*02b8*/ 	.short	0x0100
        /*02ba*/ 	.byte	0x04
	.zero		1


	//   ....[28]....
        /*02bc*/ 	.word	0x00000d00
        /*02c0*/ 	.word	0x000000ff
        /*02c4*/ 	.word	0x000000d8
        /*02c8*/ 	.short	0x0100
        /*02ca*/ 	.byte	0x04
	.zero		1


	//   ....[29]....
        /*02cc*/ 	.word	0x00000d10
        /*02d0*/ 	.word	0x000000ff
        /*02d4*/ 	.word	0x000000e8
        /*02d8*/ 	.short	0x0100
        /*02da*/ 	.byte	0x04
	.zero		1


	//   ....[30]....
        /*02dc*/ 	.word	0x00000e10
        /*02e0*/ 	.word	0x000000ff
        /*02e4*/ 	.word	0x000000f0
        /*02e8*/ 	.short	0x0100
        /*02ea*/ 	.byte	0x06
	.zero		1


	//   ....[31]....
        /*02ec*/ 	.word	0x00001a10
        /*02f0*/ 	.word	0x00000003
        /*02f4*/ 	.word	0x000000e0
        /*02f8*/ 	.short	0x010a
        /*02fa*/ 	.byte	0xff
	.zero		1


	//   ....[32]....
        /*02fc*/ 	.word	0x00001a40
        /*0300*/ 	.word	0x00000003
        /*0304*/ 	.word	0x000000d0
        /*0308*/ 	.short	0x0101
        /*030a*/ 	.byte	0xff
	.zero		1


	//   ....[33]....
        /*030c*/ 	.word	0x00001b00
        /*0310*/ 	.word	0x000000ff
        /*0314*/ 	.word	0x00000018
        /*0318*/ 	.short	0x010a
        /*031a*/ 	.byte	0x04
	.zero		1


	//   ....[34]....
        /*031c*/ 	.word	0x00001bd0
        /*0320*/ 	.word	0x000000ff
        /*0324*/ 	.word	0x00000018
        /*0328*/ 	.short	0x010a
        /*032a*/ 	.byte	0x21
	.zero		1


	//   ....[35]....
        /*032c*/ 	.word	0x00001d80
        /*0330*/ 	.word	0x000000ff
        /*0334*/ 	.word	0x00000018
        /*0338*/ 	.short	0x010a
        /*033a*/ 	.byte	0x05
	.zero		1


	//   ....[36]....
        /*033c*/ 	.word	0x00001f60
        /*0340*/ 	.word	0x000000ff
        /*0344*/ 	.word	0x00000068
        /*0348*/ 	.short	0x0101
        /*034a*/ 	.byte	0x0e
	.zero		1


	//   ....[37]....
        /*034c*/ 	.word	0x00001f80
        /*0350*/ 	.word	0x000000ff
        /*0354*/ 	.word	0x00000018
        /*0358*/ 	.short	0x010a
        /*035a*/ 	.byte	0x04
	.zero		1


	//   ....[38]....
        /*035c*/ 	.word	0x00002000
        /*0360*/ 	.word	0x000000ff
        /*0364*/ 	.word	0x00000018
        /*0368*/ 	.short	0x010a
        /*036a*/ 	.byte	0x07
	.zero		1


	//   ....[39]....
        /*036c*/ 	.word	0x00002140
        /*0370*/ 	.word	0x000000ff
        /*0374*/ 	.word	0x00000018
        /*0378*/ 	.short	0x010a
        /*037a*/ 	.byte	0x04
	.zero		1


	//   ....[40]....
        /*037c*/ 	.word	0x000023f0
        /*0380*/ 	.word	0x00000003
        /*0384*/ 	.word	0x00000070
        /*0388*/ 	.short	0x010a
        /*038a*/ 	.byte	0xff
	.zero		1


	//   ....[41]....
        /*038c*/ 	.word	0x00002540
        /*0390*/ 	.word	0x00000000
        /*0394*/ 	.word	0x00000000
        /*0398*/ 	.short	0x0101
        /*039a*/ 	.byte	0xff
	.zero		1


	//   ....[42]....
        /*039c*/ 	.word	0x00002b00
        /*03a0*/ 	.word	0x000000ff
        /*03a4*/ 	.word	0x00000000
        /*03a8*/ 	.short	0x010a
        /*03aa*/ 	.byte	0x04
	.zero		1


	//   ....[43]....
        /*03ac*/ 	.word	0x00002b90
        /*03b0*/ 	.word	0x000000ff
        /*03b4*/ 	.word	0x00000000
        /*03b8*/ 	.short	0x010a
        /*03ba*/ 	.byte	0x05
	.zero		1


	//   ....[44]....
        /*03bc*/ 	.word	0x00002c30
        /*03c0*/ 	.word	0x00000000
        /*03c4*/ 	.word	0x00000000
        /*03c8*/ 	.short	0x010a
        /*03ca*/ 	.byte	0xff
	.zero		1


	//   ....[45]....
        /*03cc*/ 	.word	0x00002d50
        /*03d0*/ 	.word	0x00000000
        /*03d4*/ 	.word	0x000000d0
        /*03d8*/ 	.short	0x010a
        /*03da*/ 	.byte	0xff
	.zero		1


	//   ....[46]....
        /*03dc*/ 	.word	0x00002dc0
        /*03e0*/ 	.word	0x00000004
        /*03e4*/ 	.word	0x00000000
        /*03e8*/ 	.short	0x0101
        /*03ea*/ 	.byte	0xff
	.zero		1


	//   ....[47]....
        /*03ec*/ 	.word	0x00002de0
        /*03f0*/ 	.word	0x000000ff
        /*03f4*/ 	.word	0x00000080
        /*03f8*/ 	.short	0x010a
        /*03fa*/ 	.byte	0x04
	.zero		1


	//   ....[48]....
        /*03fc*/ 	.word	0x00002f00
        /*0400*/ 	.word	0x00000000
        /*0404*/ 	.word	0x00000070
        /*0408*/ 	.short	0x010a
        /*040a*/ 	.byte	0xff
	.zero		1


	//   ....[49]....
        /*040c*/ 	.word	0x00003000
        /*0410*/ 	.word	0x00000000
        /*0414*/ 	.word	0x00000000
        /*0418*/ 	.short	0x0101
        /*041a*/ 	.byte	0xff
	.zero		1


	//   ....[50]....
        /*041c*/ 	.word	0x00003090
        /*0420*/ 	.word	0x000000ff
        /*0424*/ 	.word	0x00000080
        /*0428*/ 	.short	0x0106
        /*042a*/ 	.byte	0x04
	.zero		1


	//   ....[51]....
        /*042c*/ 	.word	0x000030b0
        /*0430*/ 	.word	0x000000ff
        /*0434*/ 	.word	0x00000080
        /*0438*/ 	.short	0x010a
        /*043a*/ 	.byte	0x04
	.zero		1


	//   ....[52]....
        /*043c*/ 	.word	0x00003140
        /*0440*/ 	.word	0x000000ff
        /*0444*/ 	.word	0x00000080
        /*0448*/ 	.short	0x0106
        /*044a*/ 	.byte	0x07
	.zero		1


	//   ....[53]....
        /*044c*/ 	.word	0x00003180
        /*0450*/ 	.word	0x00000000
        /*0454*/ 	.word	0x00000080
        /*0458*/ 	.short	0x010a
        /*045a*/ 	.byte	0xff
	.zero		1


	//   ....[54]....
        /*045c*/ 	.word	0x000033c0
        /*0460*/ 	.word	0x000000ff
        /*0464*/ 	.word	0x00000008
        /*0468*/ 	.short	0x010a
        /*046a*/ 	.byte	0x05
	.zero		1


	//   ....[55]....
        /*046c*/ 	.word	0x000033e0
        /*0470*/ 	.word	0x000000ff
        /*0474*/ 	.word	0x00000008
        /*0478*/ 	.short	0x010a
        /*047a*/ 	.byte	0x05
	.zero		1


	//   ....[56]....
        /*047c*/ 	.word	0x00003570
        /*0480*/ 	.word	0x000000ff
        /*0484*/ 	.word	0x00000008
        /*0488*/ 	.short	0x010a
        /*048a*/ 	.byte	0x05
	.zero		1


	//   ....[57]....
        /*048c*/ 	.word	0x00003590
        /*0490*/ 	.word	0x000000ff
        /*0494*/ 	.word	0x00000008
        /*0498*/ 	.short	0x010a
        /*049a*/ 	.byte	0x05
	.zero		1


	//   ....[58]....
        /*049c*/ 	.word	0x00003650
        /*04a0*/ 	.word	0x000000ff
        /*04a4*/ 	.word	0x00000000
        /*04a8*/ 	.short	0x0101
        /*04aa*/ 	.byte	0x04
	.zero		1


	//   ....[59]....
        /*04ac*/ 	.word	0x00003a10
        /*04b0*/ 	.word	0x00000000
        /*04b4*/ 	.word	0x00000070
        /*04b8*/ 	.short	0x010a
        /*04ba*/ 	.byte	0xff
	.zero		1


	//   ....[60]....
        /*04bc*/ 	.word	0x00003ad0
        /*04c0*/ 	.word	0x00000000
        /*04c4*/ 	.word	0x00000000
        /*04c8*/ 	.short	0x0101
        /*04ca*/ 	.byte	0xff
	.zero		1


	//   ....[61]....
        /*04cc*/ 	.word	0x00003b90
        /*04d0*/ 	.word	0x000000ff
        /*04d4*/ 	.word	0x00000000
        /*04d8*/ 	.short	0x010a
        /*04da*/ 	.byte	0x04
	.zero		1


	//   ....[62]....
        /*04dc*/ 	.word	0x00003ba0
        /*04e0*/ 	.word	0x000000ff
        /*04e4*/ 	.word	0x000000b0
        /*04e8*/ 	.short	0x010a
        /*04ea*/ 	.byte	0x2e
	.zero		1


	//   ....[63]....
        /*04ec*/ 	.word	0x00003c50
        /*04f0*/ 	.word	0x000000ff
        /*04f4*/ 	.word	0x00000000
        /*04f8*/ 	.short	0x010a
        /*04fa*/ 	.byte	0x07
	.zero		1


	//   ....[64]....
        /*04fc*/ 	.word	0x00003d80
        /*0500*/ 	.word	0x000000ff
        /*0504*/ 	.word	0x00000000
        /*0508*/ 	.short	0x010a
        /*050a*/ 	.byte	0x04
	.zero		1


	//   ....[65]....
        /*050c*/ 	.word	0x000041c0
        /*0510*/ 	.word	0x000000ff
        /*0514*/ 	.word	0x00000000
        /*0518*/ 	.short	0x010a
        /*051a*/ 	.byte	0x04
	.zero		1


	//   ....[66]....
        /*051c*/ 	.word	0x00004250
        /*0520*/ 	.word	0x000000ff
        /*0524*/ 	.word	0x00000000
        /*0528*/ 	.short	0x010a
        /*052a*/ 	.byte	0x05
	.zero		1


	//   ....[67]....
        /*052c*/ 	.word	0x000042e0
        /*0530*/ 	.word	0x000000ff
        /*0534*/ 	.word	0x00000000
        /*0538*/ 	.short	0x010a
        /*053a*/ 	.byte	0x05
	.zero		1


	//   ....[68]....
        /*053c*/ 	.word	0x00004380
        /*0540*/ 	.word	0x00000000
        /*0544*/ 	.word	0x00000000
        /*0548*/ 	.short	0x010a
        /*054a*/ 	.byte	0xff
	.zero		1


	//   ....[69]....
        /*054c*/ 	.word	0x000043c0
        /*0550*/ 	.word	0x00000000
        /*0554*/ 	.word	0x00000000
        /*0558*/ 	.short	0x010a
        /*055a*/ 	.byte	0xff
	.zero		1


	//   ....[70]....
        /*055c*/ 	.word	0x00004430
        /*0560*/ 	.word	0x000000ff
        /*0564*/ 	.word	0x00000000
        /*0568*/ 	.short	0x0101
        /*056a*/ 	.byte	0x04
	.zero		1


	//   ....[71]....
        /*056c*/ 	.word	0x00004470
        /*0570*/ 	.word	0x000000ff
        /*0574*/ 	.word	0x000000f0
        /*0578*/ 	.short	0x010a
        /*057a*/ 	.byte	0x29
	.zero		1


	//   ....[72]....
        /*057c*/ 	.word	0x000044c0
        /*0580*/ 	.word	0x000000ff
        /*0584*/ 	.word	0x00000000
        /*0588*/ 	.short	0x0101
        /*058a*/ 	.byte	0x04
	.zero		1


	//   ....[73]....
        /*058c*/ 	.word	0x00004920
        /*0590*/ 	.word	0x0000000c
        /*0594*/ 	.word	0x00000070
        /*0598*/ 	.short	0x010a
        /*059a*/ 	.byte	0xff
	.zero		1


	//   ....[74]....
        /*059c*/ 	.word	0x00004a90
        /*05a0*/ 	.word	0x00000000
        /*05a4*/ 	.word	0x00000000
        /*05a8*/ 	.short	0x0101
        /*05aa*/ 	.byte	0xff
	.zero		1


	//   ....[75]....
        /*05ac*/ 	.word	0x00004f10
        /*05b0*/ 	.word	0x000000ff
        /*05b4*/ 	.word	0x00000068
        /*05b8*/ 	.short	0x010a
        /*05ba*/ 	.byte	0x18
	.zero		1


	//   ....[76]....
        /*05bc*/ 	.word	0x000050d0
        /*05c0*/ 	.word	0x000000ff
        /*05c4*/ 	.word	0x00000048
        /*05c8*/ 	.short	0x010a
        /*05ca*/ 	.byte	0x04
	.zero		1


	//   ....[77]....
        /*05cc*/ 	.word	0x000052a0
        /*05d0*/ 	.word	0x000000ff
        /*05d4*/ 	.word	0x00000030
        /*05d8*/ 	.short	0x010b
        /*05da*/ 	.byte	0x04
	.zero		1


	//   ....[78]....
        /*05dc*/ 	.word	0x000052b0
        /*05e0*/ 	.word	0x000000ff
        /*05e4*/ 	.word	0x00000000
        /*05e8*/ 	.short	0x0101
        /*05ea*/ 	.byte	0x14
	.zero		1


	//   ....[79]....
        /*05ec*/ 	.word	0x000052c0
        /*05f0*/ 	.word	0x000000ff
        /*05f4*/ 	.word	0x00000048
        /*05f8*/ 	.short	0x010a
        /*05fa*/ 	.byte	0x05
	.zero		1


	//   ....[80]....
        /*05fc*/ 	.word	0x000054b0
        /*0600*/ 	.word	0x000000ff
        /*0604*/ 	.word	0x00000030
        /*0608*/ 	.short	0x010b
        /*060a*/ 	.byte	0x05
	.zero		1


	//   ....[81]....
        /*060c*/ 	.word	0x000054c0
        /*0610*/ 	.word	0x000000ff
        /*0614*/ 	.word	0x00000000
        /*0618*/ 	.short	0x0101
        /*061a*/ 	.byte	0x04
	.zero		1


	//   ....[82]....
        /*061c*/ 	.word	0x00005560
        /*0620*/ 	.word	0x000000ff
        /*0624*/ 	.word	0x00000000
        /*0628*/ 	.short	0x010a
        /*062a*/ 	.byte	0x04
	.zero		1


	//   ....[83]....
        /*062c*/ 	.word	0x000055f0
        /*0630*/ 	.word	0x000000ff
        /*0634*/ 	.word	0x00000000
        /*0638*/ 	.short	0x010a
        /*063a*/ 	.byte	0x05
	.zero		1


	//   ....[84]....
        /*063c*/ 	.word	0x00005690
        /*0640*/ 	.word	0x00000000
        /*0644*/ 	.word	0x00000000
        /*0648*/ 	.short	0x010a
        /*064a*/ 	.byte	0xff
	.zero		1


	//   ....[85]....
        /*064c*/ 	.word	0x000059d0
        /*0650*/ 	.word	0x00000000
        /*0654*/ 	.word	0x00000070
        /*0658*/ 	.short	0x010a
        /*065a*/ 	.byte	0xff
	.zero		1


	//   ....[86]....
        /*065c*/ 	.word	0x00005aa0
        /*0660*/ 	.word	0x00000000
        /*0664*/ 	.word	0x00000000
        /*0668*/ 	.short	0x0101
        /*066a*/ 	.byte	0xff
	.zero		1


	//   ....[87]....
        /*066c*/ 	.word	0x00006740
        /*0670*/ 	.word	0x00000000
        /*0674*/ 	.word	0x00000030
        /*0678*/ 	.short	0x010a
        /*067a*/ 	.byte	0xff
	.zero		1


	//   ....[88]....
        /*067c*/ 	.word	0x000067b0
        /*0680*/ 	.word	0x00000059
        /*0684*/ 	.word	0x00000090
        /*0688*/ 	.short	0x010a
        /*068a*/ 	.byte	0xff
	.zero		1


	//   ....[89]....
        /*068c*/ 	.word	0x000068a0
        /*0690*/ 	.word	0x00000000
        /*0694*/ 	.word	0x00000030
        /*0698*/ 	.short	0x010a
        /*069a*/ 	.byte	0xff
	.zero		1


	//   ....[90]....
        /*069c*/ 	.word	0x000069d0
        /*06a0*/ 	.word	0x00000059
        /*06a4*/ 	.word	0x00000090
        /*06a8*/ 	.short	0x010a
        /*06aa*/ 	.byte	0xff
	.zero		1


	//   ....[91]....
        /*06ac*/ 	.word	0x00007500
        /*06b0*/ 	.word	0x00000000
        /*06b4*/ 	.word	0x00000000
        /*06b8*/ 	.short	0x0101
        /*06ba*/ 	.byte	0xff
	.zero		1


	//   ....[92]....
        /*06bc*/ 	.word	0x00007510
        /*06c0*/ 	.word	0x00000002
        /*06c4*/ 	.word	0x00000030
        /*06c8*/ 	.short	0x010a
        /*06ca*/ 	.byte	0xff
	.zero		1


	//   ....[93]....
        /*06cc*/ 	.word	0x000075e0
        /*06d0*/ 	.word	0x00000002
        /*06d4*/ 	.word	0x00000030
        /*06d8*/ 	.short	0x010a
        /*06da*/ 	.byte	0xff
	.zero		1


	//   ....[94]....
        /*06dc*/ 	.word	0x000078b0
        /*06e0*/ 	.word	0x00000059
        /*06e4*/ 	.word	0x00000000
        /*06e8*/ 	.short	0x0101
        /*06ea*/ 	.byte	0xff
	.zero		1


	//   ....[95]....
        /*06ec*/ 	.word	0x00008280
        /*06f0*/ 	.word	0x00000002
        /*06f4*/ 	.word	0x00000000
        /*06f8*/ 	.short	0x0101
        /*06fa*/ 	.byte	0xff
	.zero		1


	//   ....[96]....
        /*06fc*/ 	.word	0x00008530
        /*0700*/ 	.word	0x000000ff
        /*0704*/ 	.word	0x00000000
        /*0708*/ 	.short	0x0101
        /*070a*/ 	.byte	0x04
	.zero		1


	//   ....[97]....
        /*070c*/ 	.word	0x00008550
        /*0710*/ 	.word	0x00000003
        /*0714*/ 	.word	0x000000e0
        /*0718*/ 	.short	0x010a
        /*071a*/ 	.byte	0xff
	.zero		1


	//   ....[98]....
        /*071c*/ 	.word	0x000085b0
        /*0720*/ 	.word	0x00000000
        /*0724*/ 	.word	0x00000018
        /*0728*/ 	.short	0x010a
        /*072a*/ 	.byte	0xff
	.zero		1


	//   ....[99]....
        /*072c*/ 	.word	0x00008610
        /*0730*/ 	.word	0x00000000
        /*0734*/ 	.word	0x00000018
        /*0738*/ 	.short	0x010a
        /*073a*/ 	.byte	0xff
	.zero		1


	//   ....[100]....
        /*073c*/ 	.word	0x00008660
        /*0740*/ 	.word	0x00000003
        /*0744*/ 	.word	0x00000070
        /*0748*/ 	.short	0x010a
        /*074a*/ 	.byte	0xff
	.zero		1


	//   ....[101]....
        /*074c*/ 	.word	0x000086c0
        /*0750*/ 	.word	0x00000000
        /*0754*/ 	.word	0x00000000
        /*0758*/ 	.short	0x010a
        /*075a*/ 	.byte	0xff
	.zero		1


	//   ....[102]....
        /*075c*/ 	.word	0x00008720
        /*0760*/ 	.word	0x00000000
        /*0764*/ 	.word	0x00000000
        /*0768*/ 	.short	0x010a
        /*076a*/ 	.byte	0xff
	.zero		1


	//   ....[103]....
        /*076c*/ 	.word	0x00008770
        /*0770*/ 	.word	0x00000000
        /*0774*/ 	.word	0x000000d0
        /*0778*/ 	.short	0x010a
        /*077a*/ 	.byte	0xff
	.zero		1


	//   ....[104]....
        /*077c*/ 	.word	0x000087d0
        /*0780*/ 	.word	0x00000000
        /*0784*/ 	.word	0x00000080
        /*0788*/ 	.short	0x010a
        /*078a*/ 	.byte	0xff
	.zero		1


	//   ....[105]....
        /*078c*/ 	.word	0x00008820
        /*0790*/ 	.word	0x00000000
        /*0794*/ 	.word	0x00000070
        /*0798*/ 	.short	0x010a
        /*079a*/ 	.byte	0xff
	.zero		1


	//   ....[106]....
        /*079c*/ 	.word	0x00008880
        /*07a0*/ 	.word	0x00000000
        /*07a4*/ 	.word	0x00000080
        /*07a8*/ 	.short	0x010a
        /*07aa*/ 	.byte	0xff
	.zero		1


	//   ....[107]....
        /*07ac*/ 	.word	0x000088e0
        /*07b0*/ 	.word	0x00000005
        /*07b4*/ 	.word	0x00000008
        /*07b8*/ 	.short	0x010a
        /*07ba*/ 	.byte	0xff
	.zero		1


	//   ....[108]....
        /*07bc*/ 	.word	0x000089d0
        /*07c0*/ 	.word	0x00000003
        /*07c4*/ 	.word	0x00000008
        /*07c8*/ 	.short	0x010a
        /*07ca*/ 	.byte	0xff
	.zero		1


	//   ....[109]....
        /*07cc*/ 	.word	0x00008a20
        /*07d0*/ 	.word	0x00000000
        /*07d4*/ 	.word	0x00000070
        /*07d8*/ 	.short	0x010a
        /*07da*/ 	.byte	0xff
	.zero		1


	//   ....[110]....
        /*07dc*/ 	.word	0x00008a80
        /*07e0*/ 	.word	0x00000000
        /*07e4*/ 	.word	0x000000b0
        /*07e8*/ 	.short	0x010a
        /*07ea*/ 	.byte	0xff
	.zero		1


	//   ....[111]....
        /*07ec*/ 	.word	0x00008ae0
        /*07f0*/ 	.word	0x00000000
        /*07f4*/ 	.word	0x00000000
        /*07f8*/ 	.short	0x010a
        /*07fa*/ 	.byte	0xff
	.zero		1


	//   ....[112]....
        /*07fc*/ 	.word	0x00008b40
        /*0800*/ 	.word	0x00000000
        /*0804*/ 	.word	0x00000000
        /*0808*/ 	.short	0x010a
        /*080a*/ 	.byte	0xff
	.zero		1


	//   ....[113]....
        /*080c*/ 	.word	0x00008ba0
        /*0810*/ 	.word	0x00000000
        /*0814*/ 	.word	0x00000000
        /*0818*/ 	.short	0x010a
        /*081a*/ 	.byte	0xff
	.zero		1


	//   ....[114]....
        /*081c*/ 	.word	0x00008c00
        /*0820*/ 	.word	0x00000000
        /*0824*/ 	.word	0x00000000
        /*0828*/ 	.short	0x010a
        /*082a*/ 	.byte	0xff
	.zero		1


	//   ....[115]....
        /*082c*/ 	.word	0x00008c60
        /*0830*/ 	.word	0x00000000
        /*0834*/ 	.word	0x000000f0
        /*0838*/ 	.short	0x010a
        /*083a*/ 	.byte	0xff
	.zero		1


	//   ....[116]....
        /*083c*/ 	.word	0x00008cb0
        /*0840*/ 	.word	0x0000000c
        /*0844*/ 	.word	0x00000070
        /*0848*/ 	.short	0x010a
        /*084a*/ 	.byte	0xff
	.zero		1


	//   ....[117]....
        /*084c*/ 	.word	0x00008d10
        /*0850*/ 	.word	0x00000000
        /*0854*/ 	.word	0x00000068
        /*0858*/ 	.short	0x010a
        /*085a*/ 	.byte	0xff
	.zero		1


	//   ....[118]....
        /*085c*/ 	.word	0x00008d70
        /*0860*/ 	.word	0x00000000
        /*0864*/ 	.word	0x00000048
        /*0868*/ 	.short	0x010a
        /*086a*/ 	.byte	0xff
	.zero		1


	//   ....[119]....
        /*086c*/ 	.word	0x00008dd0
        /*0870*/ 	.word	0x00000009
        /*0874*/ 	.word	0x00000048
        /*0878*/ 	.short	0x010a
        /*087a*/ 	.byte	0xff
	.zero		1


	//   ....[120]....
        /*087c*/ 	.word	0x00008e30
        /*0880*/ 	.word	0x00000000
        /*0884*/ 	.word	0x00000000
        /*0888*/ 	.short	0x010a
        /*088a*/ 	.byte	0xff
	.zero		1


	//   ....[121]....
        /*088c*/ 	.word	0x00008e90
        /*0890*/ 	.word	0x00000000
        /*0894*/ 	.word	0x00000000
        /*0898*/ 	.short	0x010a
        /*089a*/ 	.byte	0xff
	.zero		1


	//   ....[122]....
        /*089c*/ 	.word	0x00008ee0
        /*08a0*/ 	.word	0x00000000
        /*08a4*/ 	.word	0x00000070
        /*08a8*/ 	.short	0x010a
        /*08aa*/ 	.byte	0xff
	.zero		1


	//   ....[123]....
        /*08ac*/ 	.word	0x00008f30
        /*08b0*/ 	.word	0x00000000
        /*08b4*/ 	.word	0x00000030
        /*08b8*/ 	.short	0x010a
        /*08ba*/ 	.byte	0xff
	.zero		1


	//   ....[124]....
        /*08bc*/ 	.word	0x00008f80
        /*08c0*/ 	.word	0x00000059
        /*08c4*/ 	.word	0x00000090
        /*08c8*/ 	.short	0x010a
        /*08ca*/ 	.byte	0xff
	.zero		1


	//   ....[125]....
        /*08cc*/ 	.word	0x00008fd0
        /*08d0*/ 	.word	0x00000002
        /*08d4*/ 	.word	0x00000030
        /*08d8*/ 	.short	0x010a
        /*08da*/ 	.byte	0xff
	.zero		1


	//----- nvinfo : EIATTR_NUM_MBARRIERS
	.align		4
.L_47:
        /*08dc*/ 	.byte	0x03, 0x38
        /*08de*/ 	.short	0x001f


	//----- nvinfo : EIATTR_EXIT_INSTR_OFFSETS
	.align		4
        /*08e0*/ 	.byte	0x04, 0x1c
        /*08e2*/ 	.short	(.L_49 - .L_48)


	//   ....[0]....
.L_48:
        /*08e4*/ 	.word	0x00002c60


	//   ....[1]....
        /*08e8*/ 	.word	0x00003150


	//   ....[2]....
        /*08ec*/ 	.word	0x000031b0


	//   ....[3]....
        /*08f0*/ 	.word	0x000046f0


	//   ....[4]....
        /*08f4*/ 	.word	0x000056c0


	//   ....[5]....
        /*08f8*/ 	.word	0x00005700


	//   ....[6]....
        /*08fc*/ 	.word	0x00008420


	//   ....[7]....
        /*0900*/ 	.word	0x000084a0


	//   ....[8]....
        /*0904*/ 	.word	0x000084d0


	//   ....[9]....
        /*0908*/ 	.word	0x00008540


	//----- nvinfo : EIATTR_MAX_THREADS
	.align		4
.L_49:
        /*090c*/ 	.byte	0x04, 0x05
        /*090e*/ 	.short	(.L_51 - .L_50)
.L_50:
        /*0910*/ 	.word	0x00000100
        /*0914*/ 	.word	0x00000001
        /*0918*/ 	.word	0x00000001


	//----- nvinfo : EIATTR_CRS_STACK_SIZE
	.align		4
.L_51:
        /*091c*/ 	.byte	0x04, 0x1e
        /*091e*/ 	.short	(.L_53 - .L_52)
.L_52:
        /*0920*/ 	.word	0x00000000


	//----- nvinfo : EIATTR_CBANK_PARAM_SIZE
	.align		4
.L_53:
        /*0924*/ 	.byte	0x03, 0x19
        /*0926*/ 	.short	0x0800


	//----- nvinfo : EIATTR_PARAM_CBANK
	.align		4
        /*0928*/ 	.byte	0x04, 0x0a
        /*092a*/ 	.short	(.L_55 - .L_54)
	.align		4
.L_54:
        /*092c*/ 	.word	index@(.nv.constant0._ZN7cutlass13device_kernelINS_4gemm6kernel13GemmUniversalIN4cute5tupleIJiiiiEEENS1_10collective13CollectiveMmaINS1_35MainloopSm100TmaUmmaWarpSpecializedILi3ELi2ELi4ENS5_IJNS4_1CILi2EEESB_NSA_ILi1EEEEEEEENS5_IJNSA_ILi256EEENSA_ILi64EEENSA_ILi128EEEEEENS_6half_tENS5_IJlSC_lEEESJ_SK_NS4_8TiledMMAINS4_8MMA_AtomIJNS4_26SM100_MMA_F16BF16_2x1SM_SSISJ_SJ_fLi256ELi64ELNS4_4UMMA5MajorE0ELSP_0ELNSO_7ScaleInE0ELSQ_0EEEEEENS4_6LayoutINS5_IJSC_SC_SC_EEENS5_IJNSA_ILi0EEESV_SV_EEEEENS5_IJNS4_10UnderscoreESY_SY_EEEEENS4_28SM100_TMA_2SM_LOAD_MULTICASTENS4_14ComposedLayoutINS4_7SwizzleILi3ELi4ELi3EEENS4_18smem_ptr_flag_bitsILi16EEENST_INS5_IJNSA_ILi8EEESG_EEENS5_IJSG_SC_EEEEEEEvNS4_8identityENS4_18SM100_TMA_2SM_LOADES1B_vS1C_EENS_8epilogue10collective18CollectiveEpilogueINS1F_23Sm100TmaWarpSpecializedILi3ELi2ELi32ELb1ELb0EEEJNS5_IJSH_SG_SH_EEENS5_IJNST_ISH_SC_EENST_INSA_ILi32EEESC_EEEEESJ_SK_SJ_SK_NS1F_6fusion15FusionCallbacksIS1J_NS1P_17LinearCombinationISJ_fSJ_fLNS_15FloatRoundStyleE2EEES1K_S1O_JEEENS4_5SM1004TMEM4LOAD26SM100_TMEM_LOAD_32dp32b32xENS4_13SM90_TMA_LOADENS12_INS13_ILi2ELi4ELi3EEES16_NST_INS5_IJS17_S1M_EEENS5_IJS1M_SC_EEEEEEENS4_39AutoVectorizingCopyWithAssumedAlignmentILi128EEENS4_14SM90_TMA_STOREES24_S26_S26_EEEvvEEEEvNT_6ParamsE)
        /*0930*/ 	.short	0x0380
        /*0932*/ 	.short	0x0800


	//----- nvinfo : EIATTR_SW_WAR
	.align		4
.L_55:
        /*0934*/ 	.byte	0x04, 0x36
        /*0936*/ 	.short	(.L_57 - .L_56)
.L_56:
        /*0938*/ 	.word	0x00000008
.L_57:


//--------------------- .nv.callgraph             --------------------------
	.section	.nv.callgraph,"",@"SHT_CUDA_CALLGRAPH"
	.align	4
	.sectionentsize	8
	.align		4
        /*0000*/ 	.word	0x00000000
	.align		4
        /*0004*/ 	.word	0xffffffff
	.align		4
        /*0008*/ 	.word	index@(_ZN7cutlass13device_kernelINS_4gemm6kernel13GemmUniversalIN4cute5tupleIJiiiiEEENS1_10collective13CollectiveMmaINS1_35MainloopSm100TmaUmmaWarpSpecializedILi3ELi2ELi4ENS5_IJNS4_1CILi2EEESB_NSA_ILi1EEEEEEEENS5_IJNSA_ILi256EEENSA_ILi64EEENSA_ILi128EEEEEENS_6half_tENS5_IJlSC_lEEESJ_SK_NS4_8TiledMMAINS4_8MMA_AtomIJNS4_26SM100_MMA_F16BF16_2x1SM_SSISJ_SJ_fLi256ELi64ELNS4_4UMMA5MajorE0ELSP_0ELNSO_7ScaleInE0ELSQ_0EEEEEENS4_6LayoutINS5_IJSC_SC_SC_EEENS5_IJNSA_ILi0EEESV_SV_EEEEENS5_IJNS4_10UnderscoreESY_SY_EEEEENS4_28SM100_TMA_2SM_LOAD_MULTICASTENS4_14ComposedLayoutINS4_7SwizzleILi3ELi4ELi3EEENS4_18smem_ptr_flag_bitsILi16EEENST_INS5_IJNSA_ILi8EEESG_EEENS5_IJSG_SC_EEEEEEEvNS4_8identityENS4_18SM100_TMA_2SM_LOADES1B_vS1C_EENS_8epilogue10collective18CollectiveEpilogueINS1F_23Sm100TmaWarpSpecializedILi3ELi2ELi32ELb1ELb0EEEJNS5_IJSH_SG_SH_EEENS5_IJNST_ISH_SC_EENST_INSA_ILi32EEESC_EEEEESJ_SK_SJ_SK_NS1F_6fusion15FusionCallbacksIS1J_NS1P_17LinearCombinationISJ_fSJ_fLNS_15FloatRoundStyleE2EEES1K_S1O_JEEENS4_5SM1004TMEM4LOAD26SM100_TMEM_LOAD_32dp32b32xENS4_13SM90_TMA_LOADENS12_INS13_ILi2ELi4ELi3EEES16_NST_INS5_IJS17_S1M_EEENS5_IJS1M_SC_EEEEEEENS4_39AutoVectorizingCopyWithAssumedAlignmentILi128EEENS4_14SM90_TMA_STOREES24_S26_S26_EEEvvEEEEvNT_6ParamsE)
	.align		4
        /*000c*/ 	.word	index@(__assertfail)
	.align		4
        /*0010*/ 	.word	0x00000000
	.align		4
        /*0014*/ 	.word	0xfffffffe
	.align		4
        /*0018*/ 	.word	0x00000000
	.align		4
        /*001c*/ 	.word	0xfffffffd
	.align		4
        /*0020*/ 	.word	0x00000000
	.align		4
        /*0024*/ 	.word	0xfffffffc


//--------------------- .nv.constant4             --------------------------
	.section	.nv.constant4,"a",@progbits
	.align	8
	.align		8
.nv.constant4:
        /*0000*/ 	.dword	__assertfail
	.align		8
        /*0008*/ 	.dword	__unnamed_1
	.align		8
        /*0010*/ 	.dword	__unnamed_2
	.align		8
        /*0018*/ 	.dword	_ZN39_INTERNAL_8f7827de_4_k_cu_fd076304_65954cuda3std3__45__cpo5beginE
	.align		8
        /*0020*/ 	.dword	_ZN39_INTERNAL_8f7827de_4_k_cu_fd076304_65954cuda3std3__45__cpo3endE
	.align		8
        /*0028*/ 	.dword	_ZN39_INTERNAL_8f7827de_4_k_cu_fd076304_65954cuda3std3__45__cpo6cbeginE
	.align		8
        /*0030*/ 	.dword	_ZN39_INTERNAL_8f7827de_4_k_cu_fd076304_65954cuda3std3__45__cpo4cendE
	.align		8
        /*0038*/ 	.dword	_ZN39_INTERNAL_8f7827de_4_k_cu_fd076304_65954cuda3std3__441_GLOBAL__N__8f7827de_4_k_cu_fd076304_65956ignoreE
	.align		8
        /*0040*/ 	.dword	_ZN39_INTERNAL_8f7827de_4_k_cu_fd076304_65954cuda3std3__419piecewise_constructE
	.align		8
        /*0048*/ 	.dword	_ZN39_INTERNAL_8f7827de_4_k_cu_fd076304_65954cuda3std3__48in_placeE
	.align		8
        /*0050*/ 	.dword	_ZN39_INTERNAL_8f7827de_4_k_cu_fd076304_65954cuda3std6ranges3__45__cpo4swapE
	.align		8
        /*0058*/ 	.dword	_ZN39_INTERNAL_8f7827de_4_k_cu_fd076304_65954cuda3std6ranges3__45__cpo9iter_moveE
	.align		8
        /*0060*/ 	.dword	_ZN39_INTERNAL_8f7827de_4_k_cu_fd076304_65954cute7productE
	.align		8
        /*0068*/ 	.dword	_ZN39_INTERNAL_8f7827de_4_k_cu_fd076304_65954cute1_E
	.align		8
        /*0070*/ 	.dword	$str$25
	.align		8
        /*0078*/ 	.dword	$str$26
	.align		8
        /*0080*/ 	.dword	$str$27
	.align		8
        /*0088*/ 	.dword	$str$28


//--------------------- .text._ZN7cutlass13device_kernelINS_4gemm6kernel13GemmUniversalIN4cute5tupleIJiiiiEEENS1_10collective13CollectiveMmaINS1_35MainloopSm100TmaUmmaWarpSpecializedILi3ELi2ELi4ENS5_IJNS4_1CILi2EEESB_NSA_ILi1EEEEEEEENS5_IJNSA_ILi256EEENSA_ILi64EEENSA_ILi128EEEEEENS_6half_tENS5_IJlSC_lEEESJ_SK_NS4_8TiledMMAINS4_8MMA_AtomIJNS4_26SM100_MMA_F16BF16_2x1SM_SSISJ_SJ_fLi256ELi64ELNS4_4UMMA5MajorE0ELSP_0ELNSO_7ScaleInE0ELSQ_0EEEEEENS4_6LayoutINS5_IJSC_SC_SC_EEENS5_IJNSA_ILi0EEESV_SV_EEEEENS5_IJNS4_10UnderscoreESY_SY_EEEEENS4_28SM100_TMA_2SM_LOAD_MULTICASTENS4_14ComposedLayoutINS4_7SwizzleILi3ELi4ELi3EEENS4_18smem_ptr_flag_bitsILi16EEENST_INS5_IJNSA_ILi8EEESG_EEENS5_IJSG_SC_EEEEEEEvNS4_8identityENS4_18SM100_TMA_2SM_LOADES1B_vS1C_EENS_8epilogue10collective18CollectiveEpilogueINS1F_23Sm100TmaWarpSpecializedILi3ELi2ELi32ELb1ELb0EEEJNS5_IJSH_SG_SH_EEENS5_IJNST_ISH_SC_EENST_INSA_ILi32EEESC_EEEEESJ_SK_SJ_SK_NS1F_6fusion15FusionCallbacksIS1J_NS1P_17LinearCombinationISJ_fSJ_fLNS_15FloatRoundStyleE2EEES1K_S1O_JEEENS4_5SM1004TMEM4LOAD26SM100_TMEM_LOAD_32dp32b32xENS4_13SM90_TMA_LOADENS12_INS13_ILi2ELi4ELi3EEES16_NST_INS5_IJS17_S1M_EEENS5_IJS1M_SC_EEEEEEENS4_39AutoVectorizingCopyWithAssumedAlignmentILi128EEENS4_14SM90_TMA_STOREES24_S26_S26_EEEvvEEEEvNT_6ParamsE --------------------------
	.section	.text._ZN7cutlass13device_kernelINS_4gemm6kernel13GemmUniversalIN4cute5tupleIJiiiiEEENS1_10collective13CollectiveMmaINS1_35MainloopSm100TmaUmmaWarpSpecializedILi3ELi2ELi4ENS5_IJNS4_1CILi2EEESB_NSA_ILi1EEEEEEEENS5_IJNSA_ILi256EEENSA_ILi64EEENSA_ILi128EEEEEENS_6half_tENS5_IJlSC_lEEESJ_SK_NS4_8TiledMMAINS4_8MMA_AtomIJNS4_26SM100_MMA_F16BF16_2x1SM_SSISJ_SJ_fLi256ELi64ELNS4_4UMMA5MajorE0ELSP_0ELNSO_7ScaleInE0ELSQ_0EEEEEENS4_6LayoutINS5_IJSC_SC_SC_EEENS5_IJNSA_ILi0EEESV_SV_EEEEENS5_IJNS4_10UnderscoreESY_SY_EEEEENS4_28SM100_TMA_2SM_LOAD_MULTICASTENS4_14ComposedLayoutINS4_7SwizzleILi3ELi4ELi3EEENS4_18smem_ptr_flag_bitsILi16EEENST_INS5_IJNSA_ILi8EEESG_EEENS5_IJSG_SC_EEEEEEEvNS4_8identityENS4_18SM100_TMA_2SM_LOADES1B_vS1C_EENS_8epilogue10collective18CollectiveEpilogueINS1F_23Sm100TmaWarpSpecializedILi3ELi2ELi32ELb1ELb0EEEJNS5_IJSH_SG_SH_EEENS5_IJNST_ISH_SC_EENST_INSA_ILi32EEESC_EEEEESJ_SK_SJ_SK_NS1F_6fusion15FusionCallbacksIS1J_NS1P_17LinearCombinationISJ_fSJ_fLNS_15FloatRoundStyleE2EEES1K_S1O_JEEENS4_5SM1004TMEM4LOAD26SM100_TMEM_LOAD_32dp32b32xENS4_13SM90_TMA_LOADENS12_INS13_ILi2ELi4ELi3EEES16_NST_INS5_IJS17_S1M_EEENS5_IJS1M_SC_EEEEEEENS4_39AutoVectorizingCopyWithAssumedAlignmentILi128EEENS4_14SM90_TMA_STOREES24_S26_S26_EEEvvEEEEvNT_6ParamsE,"ax",@progbits
	.align	128
.text._ZN7cutlass13device_kernelINS_4gemm6kernel13GemmUniversalIN4cute5tupleIJiiiiEEENS1_10collective13CollectiveMmaINS1_35MainloopSm100TmaUmmaWarpSpecializedILi3ELi2ELi4ENS5_IJNS4_1CILi2EEESB_NSA_ILi1EEEEEEEENS5_IJNSA_ILi256EEENSA_ILi64EEENSA_ILi128EEEEEENS_6half_tENS5_IJlSC_lEEESJ_SK_NS4_8TiledMMAINS4_8MMA_AtomIJNS4_26SM100_MMA_F16BF16_2x1SM_SSISJ_SJ_fLi256ELi64ELNS4_4UMMA5MajorE0ELSP_0ELNSO_7ScaleInE0ELSQ_0EEEEEENS4_6LayoutINS5_IJSC_SC_SC_EEENS5_IJNSA_ILi0EEESV_SV_EEEEENS5_IJNS4_10UnderscoreESY_SY_EEEEENS4_28SM100_TMA_2SM_LOAD_MULTICASTENS4_14ComposedLayoutINS4_7SwizzleILi3ELi4ELi3EEENS4_18smem_ptr_flag_bitsILi16EEENST_INS5_IJNSA_ILi8EEESG_EEENS5_IJSG_SC_EEEEEEEvNS4_8identityENS4_18SM100_TMA_2SM_LOADES1B_vS1C_EENS_8epilogue10collective18CollectiveEpilogueINS1F_23Sm100TmaWarpSpecializedILi3ELi2ELi32ELb1ELb0EEEJNS5_IJSH_SG_SH_EEENS5_IJNST_ISH_SC_EENST_INSA_ILi32EEESC_EEEEESJ_SK_SJ_SK_NS1F_6fusion15FusionCallbacksIS1J_NS1P_17LinearCombinationISJ_fSJ_fLNS_15FloatRoundStyleE2EEES1K_S1O_JEEENS4_5SM1004TMEM4LOAD26SM100_TMEM_LOAD_32dp32b32xENS4_13SM90_TMA_LOADENS12_INS13_ILi2ELi4ELi3EEES16_NST_INS5_IJS17_S1M_EEENS5_IJS1M_SC_EEEEEEENS4_39AutoVectorizingCopyWithAssumedAlignmentILi128EEENS4_14SM90_TMA_STOREES24_S26_S26_EEEvvEEEEvNT_6ParamsE:
        .type           _ZN7cutlass13device_kernelINS_4gemm6kernel13GemmUniversalIN4cute5tupleIJiiiiEEENS1_10collective13CollectiveMmaINS1_35MainloopSm100TmaUmmaWarpSpecializedILi3ELi2ELi4ENS5_IJNS4_1CILi2EEESB_NSA_ILi1EEEEEEEENS5_IJNSA_ILi256EEENSA_ILi64EEENSA_ILi128EEEEEENS_6half_tENS5_IJlSC_lEEESJ_SK_NS4_8TiledMMAINS4_8MMA_AtomIJNS4_26SM100_MMA_F16BF16_2x1SM_SSISJ_SJ_fLi256ELi64ELNS4_4UMMA5MajorE0ELSP_0ELNSO_7ScaleInE0ELSQ_0EEEEEENS4_6LayoutINS5_IJSC_SC_SC_EEENS5_IJNSA_ILi0EEESV_SV_EEEEENS5_IJNS4_10UnderscoreESY_SY_EEEEENS4_28SM100_TMA_2SM_LOAD_MULTICASTENS4_14ComposedLayoutINS4_7SwizzleILi3ELi4ELi3EEENS4_18smem_ptr_flag_bitsILi16EEENST_INS5_IJNSA_ILi8EEESG_EEENS5_IJSG_SC_EEEEEEEvNS4_8identityENS4_18SM100_TMA_2SM_LOADES1B_vS1C_EENS_8epilogue10collective18CollectiveEpilogueINS1F_23Sm100TmaWarpSpecializedILi3ELi2ELi32ELb1ELb0EEEJNS5_IJSH_SG_SH_EEENS5_IJNST_ISH_SC_EENST_INSA_ILi32EEESC_EEEEESJ_SK_SJ_SK_NS1F_6fusion15FusionCallbacksIS1J_NS1P_17LinearCombinationISJ_fSJ_fLNS_15FloatRoundStyleE2EEES1K_S1O_JEEENS4_5SM1004TMEM4LOAD26SM100_TMEM_LOAD_32dp32b32xENS4_13SM90_TMA_LOADENS12_INS13_ILi2ELi4ELi3EEES16_NST_INS5_IJS17_S1M_EEENS5_IJS1M_SC_EEEEEEENS4_39AutoVectorizingCopyWithAssumedAlignmentILi128EEENS4_14SM90_TMA_STOREES24_S26_S26_EEEvvEEEEvNT_6ParamsE,@function
        .size           _ZN7cutlass13device_kernelINS_4gemm6kernel13GemmUniversalIN4cute5tupleIJiiiiEEENS1_10collective13CollectiveMmaINS1_35MainloopSm100TmaUmmaWarpSpecializedILi3ELi2ELi4ENS5_IJNS4_1CILi2EEESB_NSA_ILi1EEEEEEEENS5_IJNSA_ILi256EEENSA_ILi64EEENSA_ILi128EEEEEENS_6half_tENS5_IJlSC_lEEESJ_SK_NS4_8TiledMMAINS4_8MMA_AtomIJNS4_26SM100_MMA_F16BF16_2x1SM_SSISJ_SJ_fLi256ELi64ELNS4_4UMMA5MajorE0ELSP_0ELNSO_7ScaleInE0ELSQ_0EEEEEENS4_6LayoutINS5_IJSC_SC_SC_EEENS5_IJNSA_ILi0EEESV_SV_EEEEENS5_IJNS4_10UnderscoreESY_SY_EEEEENS4_28SM100_TMA_2SM_LOAD_MULTICASTENS4_14ComposedLayoutINS4_7SwizzleILi3ELi4ELi3EEENS4_18smem_ptr_flag_bitsILi16EEENST_INS5_IJNSA_ILi8EEESG_EEENS5_IJSG_SC_EEEEEEEvNS4_8identityENS4_18SM100_TMA_2SM_LOADES1B_vS1C_EENS_8epilogue10collective18CollectiveEpilogueINS1F_23Sm100TmaWarpSpecializedILi3ELi2ELi32ELb1ELb0EEEJNS5_IJSH_SG_SH_EEENS5_IJNST_ISH_SC_EENST_INSA_ILi32EEESC_EEEEESJ_SK_SJ_SK_NS1F_6fusion15FusionCallbacksIS1J_NS1P_17LinearCombinationISJ_fSJ_fLNS_15FloatRoundStyleE2EEES1K_S1O_JEEENS4_5SM1004TMEM4LOAD26SM100_TMEM_LOAD_32dp32b32xENS4_13SM90_TMA_LOADENS12_INS13_ILi2ELi4ELi3EEES16_NST_INS5_IJS17_S1M_EEENS5_IJS1M_SC_EEEEEEENS4_39AutoVectorizingCopyWithAssumedAlignmentILi128EEENS4_14SM90_TMA_STOREES24_S26_S26_EEEvvEEEEvNT_6ParamsE,(.L_x_174 - _ZN7cutlass13device_kernelINS_4gemm6kernel13GemmUniversalIN4cute5tupleIJiiiiEEENS1_10collective13CollectiveMmaINS1_35MainloopSm100TmaUmmaWarpSpecializedILi3ELi2ELi4ENS5_IJNS4_1CILi2EEESB_NSA_ILi1EEEEEEEENS5_IJNSA_ILi256EEENSA_ILi64EEENSA_ILi128EEEEEENS_6half_tENS5_IJlSC_lEEESJ_SK_NS4_8TiledMMAINS4_8MMA_AtomIJNS4_26SM100_MMA_F16BF16_2x1SM_SSISJ_SJ_fLi256ELi64ELNS4_4UMMA5MajorE0ELSP_0ELNSO_7ScaleInE0ELSQ_0EEEEEENS4_6LayoutINS5_IJSC_SC_SC_EEENS5_IJNSA_ILi0EEESV_SV_EEEEENS5_IJNS4_10UnderscoreESY_SY_EEEEENS4_28SM100_TMA_2SM_LOAD_MULTICASTENS4_14ComposedLayoutINS4_7SwizzleILi3ELi4ELi3EEENS4_18smem_ptr_flag_bitsILi16EEENST_INS5_IJNSA_ILi8EEESG_EEENS5_IJSG_SC_EEEEEEEvNS4_8identityENS4_18SM100_TMA_2SM_LOADES1B_vS1C_EENS_8epilogue10collective18CollectiveEpilogueINS1F_23Sm100TmaWarpSpecializedILi3ELi2ELi32ELb1ELb0EEEJNS5_IJSH_SG_SH_EEENS5_IJNST_ISH_SC_EENST_INSA_ILi32EEESC_EEEEESJ_SK_SJ_SK_NS1F_6fusion15FusionCallbacksIS1J_NS1P_17LinearCombinationISJ_fSJ_fLNS_15FloatRoundStyleE2EEES1K_S1O_JEEENS4_5SM1004TMEM4LOAD26SM100_TMEM_LOAD_32dp32b32xENS4_13SM90_TMA_LOADENS12_INS13_ILi2ELi4ELi3EEES16_NST_INS5_IJS17_S1M_EEENS5_IJS1M_SC_EEEEEEENS4_39AutoVectorizingCopyWithAssumedAlignmentILi128EEENS4_14SM90_TMA_STOREES24_S26_S26_EEEvvEEEEvNT_6ParamsE)
        .other          _ZN7cutlass13device_kernelINS_4gemm6kernel13GemmUniversalIN4cute5tupleIJiiiiEEENS1_10collective13CollectiveMmaINS1_35MainloopSm100TmaUmmaWarpSpecializedILi3ELi2ELi4ENS5_IJNS4_1CILi2EEESB_NSA_ILi1EEEEEEEENS5_IJNSA_ILi256EEENSA_ILi64EEENSA_ILi128EEEEEENS_6half_tENS5_IJlSC_lEEESJ_SK_NS4_8TiledMMAINS4_8MMA_AtomIJNS4_26SM100_MMA_F16BF16_2x1SM_SSISJ_SJ_fLi256ELi64ELNS4_4UMMA5MajorE0ELSP_0ELNSO_7ScaleInE0ELSQ_0EEEEEENS4_6LayoutINS5_IJSC_SC_SC_EEENS5_IJNSA_ILi0EEESV_SV_EEEEENS5_IJNS4_10UnderscoreESY_SY_EEEEENS4_28SM100_TMA_2SM_LOAD_MULTICASTENS4_14ComposedLayoutINS4_7SwizzleILi3ELi4ELi3EEENS4_18smem_ptr_flag_bitsILi16EEENST_INS5_IJNSA_ILi8EEESG_EEENS5_IJSG_SC_EEEEEEEvNS4_8identityENS4_18SM100_TMA_2SM_LOADES1B_vS1C_EENS_8epilogue10collective18CollectiveEpilogueINS1F_23Sm100TmaWarpSpecializedILi3ELi2ELi32ELb1ELb0EEEJNS5_IJSH_SG_SH_EEENS5_IJNST_ISH_SC_EENST_INSA_ILi32EEESC_EEEEESJ_SK_SJ_SK_NS1F_6fusion15FusionCallbacksIS1J_NS1P_17LinearCombinationISJ_fSJ_fLNS_15FloatRoundStyleE2EEES1K_S1O_JEEENS4_5SM1004TMEM4LOAD26SM100_TMEM_LOAD_32dp32b32xENS4_13SM90_TMA_LOADENS12_INS13_ILi2ELi4ELi3EEES16_NST_INS5_IJS17_S1M_EEENS5_IJS1M_SC_EEEEEEENS4_39AutoVectorizingCopyWithAssumedAlignmentILi128EEENS4_14SM90_TMA_STOREES24_S26_S26_EEEvvEEEEvNT_6ParamsE,@"STO_CUDA_ENTRY STV_DEFAULT"
_ZN7cutlass13device_kernelINS_4gemm6kernel13GemmUniversalIN4cute5tupleIJiiiiEEENS1_10collective13CollectiveMmaINS1_35MainloopSm100TmaUmmaWarpSpecializedILi3ELi2ELi4ENS5_IJNS4_1CILi2EEESB_NSA_ILi1EEEEEEEENS5_IJNSA_ILi256EEENSA_ILi64EEENSA_ILi128EEEEEENS_6half_tENS5_IJlSC_lEEESJ_SK_NS4_8TiledMMAINS4_8MMA_AtomIJNS4_26SM100_MMA_F16BF16_2x1SM_SSISJ_SJ_fLi256ELi64ELNS4_4UMMA5MajorE0ELSP_0ELNSO_7ScaleInE0ELSQ_0EEEEEENS4_6LayoutINS5_IJSC_SC_SC_EEENS5_IJNSA_ILi0EEESV_SV_EEEEENS5_IJNS4_10UnderscoreESY_SY_EEEEENS4_28SM100_TMA_2SM_LOAD_MULTICASTENS4_14ComposedLayoutINS4_7SwizzleILi3ELi4ELi3EEENS4_18smem_ptr_flag_bitsILi16EEENST_INS5_IJNSA_ILi8EEESG_EEENS5_IJSG_SC_EEEEEEEvNS4_8identityENS4_18SM100_TMA_2SM_LOADES1B_vS1C_EENS_8epilogue10collective18CollectiveEpilogueINS1F_23Sm100TmaWarpSpecializedILi3ELi2ELi32ELb1ELb0EEEJNS5_IJSH_SG_SH_EEENS5_IJNST_ISH_SC_EENST_INSA_ILi32EEESC_EEEEESJ_SK_SJ_SK_NS1F_6fusion15FusionCallbacksIS1J_NS1P_17LinearCombinationISJ_fSJ_fLNS_15FloatRoundStyleE2EEES1K_S1O_JEEENS4_5SM1004TMEM4LOAD26SM100_TMEM_LOAD_32dp32b32xENS4_13SM90_TMA_LOADENS12_INS13_ILi2ELi4ELi3EEES16_NST_INS5_IJS17_S1M_EEENS5_IJS1M_SC_EEEEEEENS4_39AutoVectorizingCopyWithAssumedAlignmentILi128EEENS4_14SM90_TMA_STOREES24_S26_S26_EEEvvEEEEvNT_6ParamsE:
[----:B------:R-:W1:Y:S01]  /*0000*/  LDC R1, c[0x0][0x37c] ;  /* 0x0000df00ff017b82 */ /* 0x000e620000000800 */
[----:B------:R-:W2:Y:S01]  /*0010*/  S2R R92, SR_TID.X ;  /* 0x00000000005c7919 */ /* 0x000ea20000002100 */
[----:B------:R-:W3:Y:S06]  /*0020*/  LDCU.64 UR8, c[0x0][0x890] ;  /* 0x00011200ff0877ac */ /* 0x000eec0008000a00 */
[----:B------:R-:W4:Y:S01]  /*0030*/  S2UR UR55, SR_CgaCtaId ;  /* 0x00000000003779c3 */ /* 0x000f220000008800 */
[----:B------:R-:W-:Y:S02]  /*0040*/  PRMT R84, RZ, 0x7610, R84 ;  /* 0x00007610ff547816 */ /* 0x000fe40000000054 */
[----:B------:R-:W-:Y:S01]  /*0050*/  ELECT P1, URZ, PT ;  /* 0x0000000000ff782f */ /* 0x000fe20003820000 */
[----:B---3--:R-:W-:-:S04]  /*0060*/  UISETP.NE.U32.AND UP0, UPT, UR8, URZ, UPT ;  /* 0x000000ff0800728c */ /* 0x008fc8000bf05070 */
[----:B------:R-:W-:Y:S02]  /*0070*/  UISETP.NE.AND.EX UP0, UPT, UR9, URZ, UPT, UP0 ;  /* 0x000000ff0900728c */ /* 0x000fe4000bf05300 */
[----:B----4-:R-:W-:Y:S02]  /*0080*/  ULOP3.LUT UR68, UR55, 0x1, URZ, 0xc0, !UPT ;  /* 0x0000000137447892 */ /* 0x010fe4000f8ec0ff */
[----:B------:R-:W-:Y:S01]  /*0090*/  ULOP3.LUT UR69, UR55, 0x1, URZ, 0x3c, !UPT ;  /* 0x0000000137457892 */ /* 0x000fe2000f8e3cff */
[----:B--2---:R-:W-:-:S05]  /*00a0*/  SHF.R.U32.HI R85, RZ, 0x5, R92 ;  /* 0x00000005ff557819 */ /* 0x004fca000001165c */
[----:B------:R-:W2:Y:S02]  /*00b0*/  SHFL.IDX PT, R0, R85, RZ, 0x1f ;  /* 0x00001fff55007589 */ /* 0x000ea400000e0000 */
[----:B--2---:R-:W-:Y:S01]  /*00c0*/  R2UR UR18, R0 ;  /* 0x00000000001272ca */ /* 0x004fe200000e0000 */
[----:B-1----:R-:W-:-:S14]  /*00d0*/  BRA.U UP0, `(.L_x_0) ;  /* 0x0000000100307547 */ /* 0x002fdc000b800000 */
[----:B------:R-:W1:Y:S02]  /*00e0*/  LDCU.64 UR4, c[0x0][0x888] ;  /* 0x00011100ff0477ac */ /* 0x000e640008000a00 */
[----:B-1----:R-:W-:-:S04]  /*00f0*/  UISETP.NE.U32.AND UP0, UPT, UR4, URZ, UPT ;  /* 0x000000ff0400728c */ /* 0x002fc8000bf05070 */
[----:B------:R-:W-:-:S09]  /*0100*/  UISETP.NE.AND.EX UP0, UPT, UR5, URZ, UPT, UP0 ;  /* 0x000000ff0500728c */ /* 0x000fd2000bf05300 */
[----:B------:R-:W-:Y:S05]  /*0110*/  BRA.U !UP0, `(.L_x_1) ;  /* 0x0000000108147547 */ /* 0x000fea000b800000 */
[----:B------:R-:W1:Y:S01]  /*0120*/  LDC.64 R2, c[0x0][0x888] ;  /* 0x00022200ff027b82 */ /* 0x000e620000000a00 */
[----:B------:R-:W1:Y:S02]  /*0130*/  LDCU.64 UR4, c[0x0][0x358] ;  /* 0x00006b00ff0477ac */ /* 0x000e640008000a00 */
[----:B-1----:R1:W5:Y:S01]  /*0140*/  LDG.E R41, desc[UR4][R2.64] ;  /* 0x0000000402297981 */ /* 0x002362000c1e1900 */
[----:B------:R-:W-:Y:S01]  /*0150*/  HFMA2 R84, -RZ, RZ, 0, 5.9604644775390625e-08 ;  /* 0x00000001ff547431 */ /* 0x000fe200000001ff */
[----:B------:R-:W-:Y:S05]  /*0160*/  BRA `(.L_x_0) ;  /* 0x00000000000c7947 */ /* 0x000fea0003800000 */
.L_x_1:
[----:B------:R-:W1:Y:S01]  /*0170*/  LDCU UR4, c[0x0][0x880] ;  /* 0x00011000ff0477ac */ /* 0x000e620008000800 */
[----:B------:R-:W-:Y:S01]  /*0180*/  HFMA2 R84, -RZ, RZ, 0, 5.9604644775390625e-08 ;  /* 0x00000001ff547431 */ /* 0x000fe200000001ff */
[----:B-1----:R-:W-:-:S07]  /*0190*/  MOV R41, UR4 ;  /* 0x0000000400297c02 */ /* 0x002fce0008000f00 */
.L_x_0:
[----:B------:R-:W2:Y:S02]  /*01a0*/  LDCU.64 UR4, c[0x0][0x8b0] ;  /* 0x00011600ff0477ac */ /* 0x000ea40008000a00 */
[----:B--2---:R-:W-:-:S04]  /*01b0*/  UISETP.NE.U32.AND UP0, UPT, UR4, URZ, UPT ;  /* 0x000000ff0400728c */ /* 0x004fc8000bf05070 */
[----:B------:R-:W-:-:S09]  /*01c0*/  UISETP.NE.AND.EX UP0, UPT, UR5, URZ, UPT, UP0 ;  /* 0x000000ff0500728c */ /* 0x000fd2000bf05300 */
[----:B------:R-:W-:Y:S05]  /*01d0*/  BRA.U UP0, `(.L_x_2) ;  /* 0x0000000100287547 */ /* 0x000fea000b800000 */
[----:B------:R-:W2:Y:S02]  /*01e0*/  LDCU.64 UR4, c[0x0][0x8a8] ;  /* 0x00011500ff0477ac */ /* 0x000ea40008000a00 */
[----:B--2---:R-:W-:-:S04]  /*01f0*/  UISETP.NE.U32.AND UP0, UPT, UR4, URZ, UPT ;  /* 0x000000ff0400728c */ /* 0x004fc8000bf05070 */
[----:B------:R-:W-:-:S09]  /*0200*/  UISETP.NE.AND.EX UP0, UPT, UR5, URZ, UPT, UP0 ;  /* 0x000000ff0500728c */ /* 0x000fd2000bf05300 */
[----:B------:R-:W-:Y:S05]  /*0210*/  BRA.U !UP0, `(.L_x_3) ;  /* 0x0000000108107547 */ /* 0x000fea000b800000 */
[----:B------:R-:W2:Y:S01]  /*0220*/  LDC.64 R38, c[0x0][0x8a8] ;  /* 0x00022a00ff267b82 */ /* 0x000ea20000000a00 */
[----:B------:R-:W2:Y:S02]  /*0230*/  LDCU.64 UR4, c[0x0][0x358] ;  /* 0x00006b00ff0477ac */ /* 0x000ea40008000a00 */
[----:B--2---:R2:W5:Y:S01]  /*0240*/  LDG.E R38, desc[UR4][R38.64] ;  /* 0x0000000426267981 */ /* 0x004562000c1e1900 */
[----:B------:R-:W-:Y:S05]  /*0250*/  BRA `(.L_x_2) ;  /* 0x0000000000087947 */ /* 0x000fea0003800000 */
.L_x_3:
[----:B------:R-:W2:Y:S02]  /*0260*/  LDCU UR4, c[0x0][0x8a0] ;  /* 0x00011400ff0477ac */ /* 0x000ea40008000800 */
[----:B--2---:R-:W-:Y:S02]  /*0270*/  MOV R38, UR4 ;  /* 0x0000000400267c02 */ /* 0x004fe40008000f00 */
.L_x_2:
[----:B------:R-:W-:Y:S01]  /*0280*/  IMAD.U32 R0, RZ, RZ, UR18 ;  /* 0x00000012ff007e24 */ /* 0x000fe2000f8e00ff */
[----:B------:R-:W-:Y:S04]  /*0290*/  BSSY.RECONVERGENT B0, `(.L_x_4) ;  /* 0x000000c000007945 */ /* 0x000fe80003800200 */
[C---:B------:R-:W-:Y:S02]  /*02a0*/  ISETP.NE.OR P2, PT, R0.reuse, 0x1, !P1 ;  /* 0x000000010000780c */ /* 0x040fe40004f45670 */
[----:B------:R-:W-:-:S11]  /*02b0*/  ISETP.NE.OR P0, PT, R0, 0x3, !P1 ;  /* 0x000000030000780c */ /* 0x000fd60004f05670 */
[----:B------:R-:W-:Y:S05]  /*02c0*/  @P2 BRA `(.L_x_5) ;  /* 0x0000000000202947 */ /* 0x000fea0003800000 */
[----:B------:R-:W3:Y:S02]  /*02d0*/  LDCU.64 UR4, c[0x0][0x348] ;  /* 0x00006900ff0477ac */ /* 0x000ee40008000a00 */
[----:B---3--:R-:W-:Y:S02]  /*02e0*/  UIADD3 UR6, UP1, UPT, UR4, 0x80, URZ ;  /* 0x0000008004067890 */ /* 0x008fe4000ff3e0ff */
[----:B------:R-:W-:Y:S02]  /*02f0*/  UIADD3 UR4, UP0, UPT, UR4, 0x180, URZ ;  /* 0x0000018004047890 */ /* 0x000fe4000ff1e0ff */
[----:B------:R-:W-:Y:S02]  /*0300*/  UIADD3.X UR7, UPT, UPT, URZ, UR5, URZ, UP1, !UPT ;  /* 0x00000005ff077290 */ /* 0x000fe40008ffe4ff */
[----:B------:R-:W-:-:S07]  /*0310*/  UIADD3.X UR5, UPT, UPT, URZ, UR5, URZ, UP0, !UPT ;  /* 0x00000005ff057290 */ /* 0x000fce00087fe4ff */
[----:B------:R3:W-:Y:S02]  /*0320*/  UTMACCTL.PF [UR6] ;  /* 0x00000000060079b9 */ /* 0x0007e40008040000 */
[----:B------:R3:W-:Y:S02]  /*0330*/  UTMACCTL.PF [UR4] ;  /* 0x00000000040079b9 */ /* 0x0007e40008040000 */
[----:B---3--:R-:W-:Y:S01]  /*0340*/  NOP ;  /* 0x0000000000007918 */ /* 0x008fe20000000000 */
.L_x_5:
[----:B------:R-:W-:Y:S05]  /*0350*/  BSYNC.RECONVERGENT B0 ;  /* 0x0000000000007941 */ /* 0x000fea0003800200 */
.L_x_4:
[----:B------:R-:W-:Y:S04]  /*0360*/  BSSY.RECONVERGENT B0, `(.L_x_6) ;  /* 0x000000a000007945 */ /* 0x000fe80003800200 */
        /* <DEDUP_REMOVED lines=9> */
.L_x_7:
[----:B------:R-:W-:Y:S05]  /*0400*/  BSYNC.RECONVERGENT B0 ;  /* 0x0000000000007941 */ /* 0x000fea0003800200 */
.L_x_6:
[----:B------:R-:W3:Y:S01]  /*0410*/  LDCU.64 UR4, c[0x0][0x888] ;  /* 0x00011100ff0477ac */ /* 0x000ee20008000a00 */
[----:B------:R-:W-:Y:S02]  /*0420*/  UISETP.EQ.U32.AND UP1, UPT, UR8, URZ, UPT ;  /* 0x000000ff0800728c */ /* 0x000fe4000bf22070 */
[----:B------:R-:W-:Y:S02]  /*0430*/  UPLOP3.LUT UP3, UPT, UPT, UPT, UPT, 0x80, 0x8 ;  /* 0x000000000008789c */ /* 0x000fe40003f6f070 */
[----:B---3--:R-:W-:-:S04]  /*0440*/  UISETP.NE.U32.AND UP0, UPT, UR4, URZ, UPT ;  /* 0x000000ff0400728c */ /* 0x008fc8000bf05070 */
[----:B------:R-:W-:-:S04]  /*0450*/  UISETP.NE.AND.EX UP0, UPT, UR5, URZ, UPT, UP0 ;  /* 0x000000ff0500728c */ /* 0x000fc8000bf05300 */
[----:B------:R-:W-:-:S04]  /*0460*/  UISETP.EQ.OR.EX UP2, UPT, UR9, URZ, !UP0, UP1 ;  /* 0x000000ff0900728c */ /* 0x000fc8000c742710 */
[----:B------:R-:W-:-:S06]  /*0470*/  UP2UR UR4, UPR, URZ, 0x4 ;  /* 0x00000004ff047883 */ /* 0x000fcc0008000000 */
[----:B------:R-:W-:Y:S01]  /*0480*/  MOV R88, UR4 ;  /* 0x0000000400587c02 */ /* 0x000fe20008000f00 */
[----:B------:R-:W-:Y:S06]  /*0490*/  BRA.U !UP2, `(.L_x_8) ;  /* 0x000000010a207547 */ /* 0x000fec000b800000 */
[----:B------:R-:W-:Y:S01]  /*04a0*/  UISETP.NE.U32.AND UP1, UPT, UR8, URZ, UPT ;  /* 0x000000ff0800728c */ /* 0x000fe2000bf25070 */
[----:B-----5:R-:W-:Y:S01]  /*04b0*/  FSETP.NEU.AND P0, PT, R41, RZ, PT ;  /* 0x000000ff2900720b */ /* 0x020fe20003f0d000 */
[----:B------:R-:W-:Y:S02]  /*04c0*/  USEL UR4, URZ, 0xffffffff, UP0 ;  /* 0xffffffffff047887 */ /* 0x000fe40008000000 */
[----:B------:R-:W-:-:S10]  /*04d0*/  UISETP.NE.AND.EX UP1, UPT, UR9, URZ, UPT, UP1 ;  /* 0x000000ff0900728c */ /* 0x000fd4000bf25310 */
[----:B------:R-:W-:Y:S01]  /*04e0*/  VOTEU.ANY UP0, P0 ;  /* 0x0000000000ff7886 */ /* 0x000fe20000000100 */
[----:B------:R-:W-:-:S04]  /*04f0*/  @!UP1 USEL UR4, URZ, 0xffffffff, UP0 ;  /* 0xffffffffff049887 */ /* 0x000fc80008000000 */
[----:B------:R-:W-:-:S04]  /*0500*/  ULOP3.LUT UR4, UR4, 0x1, URZ, 0xc0, !UPT ;  /* 0x0000000104047892 */ /* 0x000fc8000f8ec0ff */
[----:B------:R-:W-:-:S11]  /*0510*/  UISETP.NE.U32.AND UP3, UPT, UR4, 0x1, UPT ;  /* 0x000000010400788c */ /* 0x000fd6000bf65070 */
.L_x_8:
[----:B------:R-:W3:Y:S01]  /*0520*/  SHFL.IDX PT, R0, R85, RZ, 0x1f ;  /* 0x00001fff55007589 */ /* 0x000ee200000e0000 */
[----:B------:R-:W-:-:S04]  /*0530*/  UISETP.NE.AND UP0, UPT, UR18, 0x2, UPT ;  /* 0x000000021200788c */ /* 0x000fc8000bf05270 */
[----:B------:R-:W-:Y:S02]  /*0540*/  UISETP.EQ.AND UP1, UPT, UR68, URZ, !UP0 ;  /* 0x000000ff4400728c */ /* 0x000fe4000c722270 */
[----:B------:R-:W-:-:S04]  /*0550*/  USEL UR37, URZ, 0x1, UP0 ;  /* 0x00000001ff257887 */ /* 0x000fc80008000000 */
[----:B------:R-:W-:Y:S02]  /*0560*/  PLOP3.LUT P3, PT, P1, PT, UP1, 0x80, 0x8 ;  /* 0x000000000008781c */ /* 0x000fe40000f6f018 */
[----:B---3--:R-:W-:-:S13]  /*0570*/  ISETP.NE.AND P0, PT, R0, RZ, PT ;  /* 0x000000ff0000720c */ /* 0x008fda0003f05270 */
[----:B------:R-:W-:Y:S05]  /*0580*/  @P0 BRA `(.L_x_9) ;  /* 0x00000000004c0947 */ /* 0x000fea0003800000 */
[----:B------:R-:W-:Y:S01]  /*0590*/  UMOV UR4, 0x400 ;  /* 0x0000040000047882 */ /* 0x000fe20000000000 */
[----:B------:R-:W-:Y:S01]  /*05a0*/  UMOV UR8, 0x1 ;  /* 0x0000000100087882 */ /* 0x000fe20000000000 */
[----:B------:R-:W-:Y:S01]  /*05b0*/  UMOV UR6, 0x2 ;  /* 0x0000000200067882 */ /* 0x000fe20000000000 */
[----:B------:R-:W-:Y:S02]  /*05c0*/  ULEA UR4, UR55, UR4, 0x18 ;  /* 0x0000000437047291 */ /* 0x000fe4000f8ec0ff */
[----:B------:R-:W-:-:S04]  /*05d0*/  UIADD3 UR8, UPT, UPT, -UR8, 0x100000, URZ ;  /* 0x0010000008087890 */ /* 0x000fc8000fffe1ff */
[----:B------:R-:W-:Y:S02]  /*05e0*/  USHF.L.U32 UR9, UR8, 0xb, URZ ;  /* 0x0000000b08097899 */ /* 0x000fe400080006ff */
[----:B------:R-:W-:Y:S02]  /*05f0*/  USHF.L.U32 UR8, UR8, 0x1, URZ ;  /* 0x0000000108087899 */ /* 0x000fe400080006ff */
[----:B------:R-:W-:-:S04]  /*0600*/  UIADD3 UR6, UPT, UPT, -UR6, 0x100000, URZ ;  /* 0x0010000006067890 */ /* 0x000fc8000fffe1ff */
[----:B------:R-:W-:Y:S02]  /*0610*/  USHF.L.U32 UR7, UR6, 0xb, URZ ;  /* 0x0000000b06077899 */ /* 0x000fe400080006ff */
[----:B------:R-:W-:Y:S01]  /*0620*/  USHF.L.U32 UR6, UR6, 0x1, URZ ;  /* 0x0000000106067899 */ /* 0x000fe200080006ff */
[----:B------:R-:W-:Y:S01]  /*0630*/  ELECT P0, URZ, PT ;  /* 0x0000000000ff782f */ /* 0x000fe20003800000 */
[----:B------:R-:W3:Y:S02]  /*0640*/  FENCE.VIEW.ASYNC.S ;  /* 0x00000000000073c6 */ /* 0x000ee40000000000 */
[----:B---3--:R3:W4:Y:S08]  /*0650*/  SYNCS.EXCH.64 URZ, [UR4], UR8 ;  /* 0x0000000804ff75b2 */ /* 0x0087300008000100 */
[----:B------:R3:W1:Y:S01]  /*0660*/  SYNCS.EXCH.64 URZ, [UR4+0x18], UR6 ;  /* 0x0000180604ff75b2 */ /* 0x0006620008000100 */
[----:B------:R3:W1:Y:S01]  /*0670*/  SYNCS.EXCH.64 URZ, [UR4+0x8], UR8 ;  /* 0x0000080804ff75b2 */ /* 0x0006620008000100 */
[----:B------:R3:W1:Y:S01]  /*0680*/  SYNCS.EXCH.64 URZ, [UR4+0x20], UR6 ;  /* 0x0000200604ff75b2 */ /* 0x0006620008000100 */
[----:B------:R3:W1:Y:S01]  /*0690*/  SYNCS.EXCH.64 URZ, [UR4+0x10], UR8 ;  /* 0x0000100804ff75b2 */ /* 0x0006620008000100 */
[----:B------:R3:W1:Y:S01]  /*06a0*/  SYNCS.EXCH.64 URZ, [UR4+0x28], UR6 ;  /* 0x0000280604ff75b2 */ /* 0x0006620008000100 */
[----:B------:R-:W-:Y:S01]  /*06b0*/  NOP ;  /* 0x0000000000007918 */ /* 0x000fe20000000000 */
.L_x_9:
[----:B------:R-:W2:Y:S01]  /*06c0*/  SHFL.IDX PT, R0, R85, RZ, 0x1f ;  /* 0x00001fff55007589 */ /* 0x000ea200000e0000 */
[----:B------:R-:W-:Y:S01]  /*06d0*/  NOP ;  /* 0x0000000000007918 */ /* 0x000fe20000000000 */
[----:B--2---:R-:W-:-:S13]  /*06e0*/  ISETP.NE.AND P0, PT, R0, 0x1, PT ;  /* 0x000000010000780c */ /* 0x004fda0003f05270 */
[----:B------:R-:W-:Y:S05]  /*06f0*/  @P0 BRA `(.L_x_10) ;  /* 0x00000000004c0947 */ /* 0x000fea0003800000 */
[----:B---3--:R-:W-:Y:S01]  /*0700*/  UMOV UR4, 0x400 ;  /* 0x0000040000047882 */ /* 0x008fe20000000000 */
        /* <DEDUP_REMOVED lines=10> */
[----:B------:R-:W2:Y:S02]  /*07b0*/  FENCE.VIEW.ASYNC.S ;  /* 0x00000000000073c6 */ /* 0x000ea40000000000 */
[----:B--2---:R2:W3:Y:S08]  /*07c0*/  SYNCS.EXCH.64 URZ, [UR4+0x30], UR8 ;  /* 0x0000300804ff75b2 */ /* 0x0044f00008000100 */
[----:B------:R2:W1:Y:S01]  /*07d0*/  SYNCS.EXCH.64 URZ, [UR4+0x48], UR6 ;  /* 0x0000480604ff75b2 */ /* 0x0004620008000100 */
[----:B------:R2:W1:Y:S01]  /*07e0*/  SYNCS.EXCH.64 URZ, [UR4+0x38], UR8 ;  /* 0x0000380804ff75b2 */ /* 0x0004620008000100 */
[----:B------:R2:W1:Y:S01]  /*07f0*/  SYNCS.EXCH.64 URZ, [UR4+0x50], UR6 ;  /* 0x0000500604ff75b2 */ /* 0x0004620008000100 */
[----:B------:R2:W1:Y:S01]  /*0800*/  SYNCS.EXCH.64 URZ, [UR4+0x40], UR8 ;  /* 0x0000400804ff75b2 */ /* 0x0004620008000100 */
[----:B------:R2:W1:Y:S01]  /*0810*/  SYNCS.EXCH.64 URZ, [UR4+0x58], UR6 ;  /* 0x0000580604ff75b2 */ /* 0x0004620008000100 */
[----:B------:R-:W-:Y:S01]  /*0820*/  NOP ;  /* 0x0000000000007918 */ /* 0x000fe20000000000 */
.L_x_10:
[----:B------:R-:W4:Y:S01]  /*0830*/  SHFL.IDX PT, R0, R85, RZ, 0x1f ;  /* 0x00001fff55007589 */ /* 0x000f2200000e0000 */
[----:B------:R-:W-:Y:S01]  /*0840*/  NOP ;  /* 0x0000000000007918 */ /* 0x000fe20000000000 */
[----:B----4-:R-:W-:-:S13]  /*0850*/  ISETP.NE.AND P0, PT, R0, 0x3, PT ;  /* 0x000000030000780c */ /* 0x010fda0003f05270 */
[----:B------:R-:W-:Y:S05]  /*0860*/  @P0 BRA `(.L_x_11) ;  /* 0x00000000002c0947 */ /* 0x000fea0003800000 */
[----:B--23--:R-:W-:Y:S01]  /*0870*/  UMOV UR6, 0x400 ;  /* 0x0000040000067882 */ /* 0x00cfe20000000000 */
[----:B------:R-:W-:Y:S01]  /*0880*/  UMOV UR4, 0x20 ;  /* 0x0000002000047882 */ /* 0x000fe20000000000 */
[----:B------:R-:W-:Y:S02]  /*0890*/  ULEA UR6, UR55, UR6, 0x18 ;  /* 0x0000000637067291 */ /* 0x000fe4000f8ec0ff */
[----:B------:R-:W-:-:S04]  /*08a0*/  UIADD3 UR4, UPT, UPT, -UR4, 0x100000, URZ ;  /* 0x0010000004047890 */ /* 0x000fc8000fffe1ff */
[----:B------:R-:W-:Y:S02]  /*08b0*/  USHF.L.U32 UR5, UR4, 0xb, URZ ;  /* 0x0000000b04057899 */ /* 0x000fe400080006ff */
[----:B------:R-:W-:Y:S01]  /*08c0*/  USHF.L.U32 UR4, UR4, 0x1, URZ ;  /* 0x0000000104047899 */ /* 0x000fe200080006ff */
[----:B------:R-:W-:Y:S01]  /*08d0*/  ELECT P0, URZ, PT ;  /* 0x0000000000ff782f */ /* 0x000fe20003800000 */
[----:B------:R-:W2:Y:S10]  /*08e0*/  FENCE.VIEW.ASYNC.S ;  /* 0x00000000000073c6 */ /* 0x000eb40000000000 */
[----:B--2---:R4:W2:Y:S01]  /*08f0*/  SYNCS.EXCH.64 URZ, [UR6+0x60], UR4 ;  /* 0x0000600406ff75b2 */ /* 0x0048a20008000100 */
[----:B------:R4:W3:Y:S02]  /*0900*/  SYNCS.EXCH.64 URZ, [UR6+0x68], UR4 ;  /* 0x0000680406ff75b2 */ /* 0x0008e40008000100 */
[----:B----4-:R-:W-:Y:S01]  /*0910*/  NOP ;  /* 0x0000000000007918 */ /* 0x010fe20000000000 */
.L_x_11:
[----:B------:R-:W4:Y:S01]  /*0920*/  SHFL.IDX PT, R0, R85, RZ, 0x1f ;  /* 0x00001fff55007589 */ /* 0x000f2200000e0000 */
[----:B------:R-:W-:Y:S01]  /*0930*/  NOP ;  /* 0x0000000000007918 */ /* 0x000fe20000000000 */
[----:B----4-:R-:W-:-:S13]  /*0940*/  ISETP.NE.AND P0, PT, R0, 0x4, PT ;  /* 0x000000040000780c */ /* 0x010fda0003f05270 */
[----:B------:R-:W-:Y:S05]  /*0950*/  @P0 BRA `(.L_x_12) ;  /* 0x0000000000480947 */ /* 0x000fea0003800000 */
[----:B--23--:R-:W-:Y:S01]  /*0960*/  UMOV UR4, 0x3a0 ;  /* 0x000003a000047882 */ /* 0x00cfe20000000000 */
[----:B------:R-:W-:Y:S01]  /*0970*/  UMOV UR6, 0x400 ;  /* 0x0000040000067882 */ /* 0x000fe20000000000 */
[----:B------:R-:W-:Y:S01]  /*0980*/  USEL UR4, UR4, 0x320, UP3 ;  /* 0x0000032004047887 */ /* 0x000fe20009800000 */
        /* <DEDUP_REMOVED lines=10> */
[----:B--2---:R4:W2:Y:S08]  /*0a30*/  SYNCS.EXCH.64 URZ, [UR6+0x70], UR8 ;  /* 0x0000700806ff75b2 */ /* 0x0048b00008000100 */
[----:B------:R4:W3:Y:S01]  /*0a40*/  SYNCS.EXCH.64 URZ, [UR6+0x80], UR4 ;  /* 0x0000800406ff75b2 */ /* 0x0008e20008000100 */
[----:B------:R4:W1:Y:S01]  /*0a50*/  SYNCS.EXCH.64 URZ, [UR6+0x78], UR8 ;  /* 0x0000780806ff75b2 */ /* 0x0008620008000100 */
[----:B------:R4:W1:Y:S02]  /*0a60*/  SYNCS.EXCH.64 URZ, [UR6+0x88], UR4 ;  /* 0x0000880406ff75b2 */ /* 0x0008640008000100 */
[----:B----4-:R-:W-:Y:S01]  /*0a70*/  NOP ;  /* 0x0000000000007918 */ /* 0x010fe20000000000 */
.L_x_12:
[----:B------:R-:W4:Y:S01]  /*0a80*/  SHFL.IDX PT, R0, R85, RZ, 0x1f ;  /* 0x00001fff55007589 */ /* 0x000f2200000e0000 */
[----:B------:R-:W-:Y:S01]  /*0a90*/  NOP ;  /* 0x0000000000007918 */ /* 0x000fe20000000000 */
[----:B----4-:R-:W-:-:S13]  /*0aa0*/  ISETP.NE.AND P0, PT, R0, 0x5, PT ;  /* 0x000000050000780c */ /* 0x010fda0003f05270 */
[----:B------:R-:W-:Y:S05]  /*0ab0*/  @P0 BRA `(.L_x_13) ;  /* 0x0000000000540947 */ /* 0x000fea0003800000 */
[----:B--23--:R-:W-:Y:S01]  /*0ac0*/  UMOV UR4, 0x400 ;  /* 0x0000040000047882 */ /* 0x00cfe20000000000 */
        /* <DEDUP_REMOVED lines=14> */
[----:B------:R4:W1:Y:S01]  /*0bb0*/  SYNCS.EXCH.64 URZ, [UR4+0xb8], UR8 ;  /* 0x0000b80804ff75b2 */ /* 0x0008620008000100 */
[----:B------:R4:W1:Y:S01]  /*0bc0*/  SYNCS.EXCH.64 URZ, [UR4+0xa0], UR6 ;  /* 0x0000a00604ff75b2 */ /* 0x0008620008000100 */
[----:B------:R4:W1:Y:S01]  /*0bd0*/  SYNCS.EXCH.64 URZ, [UR4+0xc0], UR8 ;  /* 0x0000c00804ff75b2 */ /* 0x0008620008000100 */
[----:B------:R4:W1:Y:S01]  /*0be0*/  SYNCS.EXCH.64 URZ, [UR4+0xa8], UR6 ;  /* 0x0000a80604ff75b2 */ /* 0x0008620008000100 */
[----:B------:R4:W1:Y:S02]  /*0bf0*/  SYNCS.EXCH.64 URZ, [UR4+0xc8], UR8 ;  /* 0x0000c80804ff75b2 */ /* 0x0008640008000100 */
[----:B----4-:R-:W-:Y:S01]  /*0c00*/  NOP ;  /* 0x0000000000007918 */ /* 0x010fe20000000000 */
.L_x_13:
[----:B------:R-:W4:Y:S01]  /*0c10*/  SHFL.IDX PT, R0, R85, RZ, 0x1f ;  /* 0x00001fff55007589 */ /* 0x000f2200000e0000 */
[----:B------:R-:W-:Y:S01]  /*0c20*/  ISETP.NE.OR P1, PT, RZ, UR18, !P1 ;  /* 0x00000012ff007c0c */ /* 0x000fe2000cf25670 */
        /* <DEDUP_REMOVED lines=12> */
[----:B------:R4:W3:Y:S01]  /*0cf0*/  SYNCS.EXCH.64 URZ, [UR4+0xe0], UR6 ;  /* 0x0000e00604ff75b2 */ /* 0x0008e20008000100 */
[----:B------:R4:W1:Y:S01]  /*0d00*/  SYNCS.EXCH.64 URZ, [UR4+0xd8], UR6 ;  /* 0x0000d80604ff75b2 */ /* 0x0008620008000100 */
[----:B------:R4:W1:Y:S02]  /*0d10*/  SYNCS.EXCH.64 URZ, [UR4+0xe8], UR6 ;  /* 0x0000e80604ff75b2 */ /* 0x0008640008000100 */
[----:B----4-:R-:W-:Y:S01]  /*0d20*/  NOP ;  /* 0x0000000000007918 */ /* 0x010fe20000000000 */
.L_x_14:
[----:B------:R-:W-:Y:S01]  /*0d30*/  VOTEU.ALL UP0, P1 ;  /* 0x0000000000ff7886 */ /* 0x000fe20000800000 */
[----:B--23--:R-:W-:Y:S01]  /*0d40*/  UMOV UR4, 0x20 ;  /* 0x0000002000047882 */ /* 0x00cfe20000000000 */
[----:B------:R-:W2:Y:S01]  /*0d50*/  LDCU UR7, c[0x0][0x36c] ;  /* 0x00006d80ff0777ac */ /* 0x000ea20008000800 */
[----:B------:R-:W-:Y:S01]  /*0d60*/  NOP ;  /* 0x0000000000007918 */ /* 0x000fe20000000000 */
[----:B-1----:R-:W-:Y:S01]  /*0d70*/  LOP3.LUT R3, R92, 0x1f, RZ, 0xc0, !PT ;  /* 0x0000001f5c037812 */ /* 0x002fe200078ec0ff */
[----:B------:R-:W-:Y:S01]  /*0d80*/  @!UP0 UMOV UR6, 0x400 ;  /* 0x0000040000068882 */ /* 0x000fe20000000000 */
[----:B------:R-:W-:-:S04]  /*0d90*/  @!UP0 UIADD3 UR4, UPT, UPT, -UR4, 0x100000, URZ ;  /* 0x0010000004048890 */ /* 0x000fc8000fffe1ff */
[----:B------:R-:W-:Y:S02]  /*0da0*/  @!UP0 USHF.L.U32 UR5, UR4, 0xb, URZ ;  /* 0x0000000b04058899 */ /* 0x000fe400080006ff */
[----:B------:R-:W-:Y:S02]  /*0db0*/  @!UP0 USHF.L.U32 UR4, UR4, 0x1, URZ ;  /* 0x0000000104048899 */ /* 0x000fe400080006ff */
[----:B------:R-:W-:Y:S01]  /*0dc0*/  @!UP0 ULEA UR6, UR55, UR6, 0x18 ;  /* 0x0000000637068291 */ /* 0x000fe2000f8ec0ff */
[----:B------:R-:W-:Y:S01]  /*0dd0*/  VOTEU.ALL UP0, P1 ;  /* 0x0000000000ff7886 */ /* 0x000fe20000800000 */
[----:B------:R-:W-:Y:S02]  /*0de0*/  UISETP.NE.AND UP4, UPT, UR18, URZ, UPT ;  /* 0x000000ff1200728c */ /* 0x000fe4000bf85270 */
[----:B--2---:R-:W-:Y:S01]  /*0df0*/  UISETP.EQ.U32.AND UP5, UPT, UR7, 0x1, UPT ;  /* 0x000000010700788c */ /* 0x004fe2000bfa2070 */
[----:B------:R-:W1:Y:S07]  /*0e00*/  FENCE.VIEW.ASYNC.S ;  /* 0x00000000000073c6 */ /* 0x000e6e0000000000 */
[----:B-1----:R1:W2:Y:S01]  /*0e10*/  @!UP0 SYNCS.EXCH.64 URZ, [UR6+0xf0], UR4 ;  /* 0x0000f00406ff85b2 */ /* 0x0022a20008000100 */
[----:B------:R-:W-:Y:S05]  /*0e20*/  BRA.U !UP5, `(.L_x_15) ;  /* 0x000000010d087547 */ /* 0x000fea000b800000 */
[----:B--2---:R-:W-:Y:S01]  /*0e30*/  UCGABAR_ARV ;  /* 0x00000000000079c7 */ /* 0x004fe20008000000 */
[----:B------:R-:W-:Y:S05]  /*0e40*/  BRA `(.L_x_16) ;  /* 0x0000000000047947 */ /* 0x000fea0003800000 */
.L_x_15:
[----:B--2---:R-:W-:Y:S01]  /*0e50*/  NOP ;  /* 0x0000000000007918 */ /* 0x004fe20000000000 */
.L_x_16:
[----:B------:R-:W2:Y:S01]  /*0e60*/  S2UR UR24, SR_CTAID.X ;  /* 0x00000000001879c3 */ /* 0x000ea20000002500 */
[----:B------:R-:W-:-:S05]  /*0e70*/  CS2R.32 R87, SR_CgaSize ;  /* 0x0000000000577805 */ /* 0x000fca0000008a00 */
[----:B------:R-:W-:-:S05]  /*0e80*/  IMAD R87, R87, -0xa0, RZ ;  /* 0xffffff6057577824 */ /* 0x000fca00078e02ff */
[----:B-1----:R-:W-:-:S14]  /*0e90*/  R2UR UR5, R87 ;  /* 0x00000000570572ca */ /* 0x002fdc00000e0000 */
[----:B------:R-:W1:Y:S01]  /*0ea0*/  LDCU UR5, c[0x0][UR5+0x2b0] ;  /* 0x00005600050577ac */ /* 0x000e620008000800 */
[----:B------:R-:W-:-:S05]  /*0eb0*/  CS2R.32 R87, SR_CgaSize ;  /* 0x0000000000577805 */ /* 0x000fca0000008a00 */
[----:B------:R-:W-:-:S05]  /*0ec0*/  IMAD R87, R87, -0xa0, RZ ;  /* 0xffffff6057577824 */ /* 0x000fca00078e02ff */
[----:B------:R-:W-:-:S14]  /*0ed0*/  R2UR UR4, R87 ;  /* 0x00000000570472ca */ /* 0x000fdc00000e0000 */
[----:B------:R-:W3:Y:S01]  /*0ee0*/  LDCU UR4, c[0x0][UR4+0x2b4] ;  /* 0x00005680040477ac */ /* 0x000ee20008000800 */
[----:B------:R-:W4:Y:S01]  /*0ef0*/  S2UR UR7, SR_CTAID.Y ;  /* 0x00000000000779c3 */ /* 0x000f220000002600 */
[----:B------:R-:W-:-:S05]  /*0f00*/  CS2R.32 R87, SR_CgaSize ;  /* 0x0000000000577805 */ /* 0x000fca0000008a00 */
[----:B------:R-:W-:-:S05]  /*0f10*/  IMAD R87, R87, -0xa0, RZ ;  /* 0xffffff6057577824 */ /* 0x000fca00078e02ff */
[----:B------:R-:W-:-:S14]  /*0f20*/  R2UR UR8, R87 ;  /* 0x00000000570872ca */ /* 0x000fdc00000e0000 */
[----:B------:R-:W3:Y:S01]  /*0f30*/  LDCU UR8, c[0x0][UR8+0x2a0] ;  /* 0x00005400080877ac */ /* 0x000ee20008000800 */
[----:B------:R-:W-:-:S05]  /*0f40*/  CS2R.32 R87, SR_CgaSize ;  /* 0x0000000000577805 */ /* 0x000fca0000008a00 */
[----:B------:R-:W-:-:S05]  /*0f50*/  IMAD R87, R87, -0xa0, RZ ;  /* 0xffffff6057577824 */ /* 0x000fca00078e02ff */
[----:B------:R-:W-:-:S14]  /*0f60*/  R2UR UR9, R87 ;  /* 0x00000000570972ca */ /* 0x000fdc00000e0000 */
[----:B------:R-:W3:Y:S01]  /*0f70*/  LDCU UR9, c[0x0][UR9+0x2a4] ;  /* 0x00005480090977ac */ /* 0x000ee20008000800 */
[----:B------:R-:W3:Y:S01]  /*0f80*/  S2UR UR36, SR_CTAID.Z ;  /* 0x00000000002479c3 */ /* 0x000ee20000002700 */
[----:B------:R-:W-:Y:S01]  /*0f90*/  UISETP.GT.U32.AND UP0, UPT, UR68, 0xffff, UPT ;  /* 0x0000ffff4400788c */ /* 0x000fe2000bf04070 */
[----:B------:R-:W3:Y:S01]  /*0fa0*/  LDCU UR19, c[0x0][0xb24] ;  /* 0x00016480ff1377ac */ /* 0x000ee20008000800 */
[----:B------:R-:W-:Y:S01]  /*0fb0*/  USHF.L.U32 UR30, UR55, 0xb, URZ ;  /* 0x0000000b371e7899 */ /* 0x000fe200080006ff */
[----:B--2---:R-:W-:Y:S01]  /*0fc0*/  I2FP.F32.U32 R2, UR24 ;  /* 0x0000001800027c45 */ /* 0x004fe20008201000 */
[----:B------:R-:W-:Y:S01]  /*0fd0*/  UMOV UR31, 0x5 ;  /* 0x00000005001f7882 */ /* 0x000fe20000000000 */
[----:B------:R-:W2:Y:S03]  /*0fe0*/  LDCU UR42, c[0x0][0xb24] ;  /* 0x00016480ff2a77ac */ /* 0x000ea60008000800 */
[----:B-1----:R-:W-:Y:S01]  /*0ff0*/  FMUL R2, R2, UR5 ;  /* 0x0000000502027c20 */ /* 0x002fe20008400000 */
[----:B------:R-:W-:Y:S01]  /*1000*/  USEL UR5, UR68, 0xffff, !UP0 ;  /* 0x0000ffff44057887 */ /* 0x000fe2000c000000 */
[----:B----4-:R-:W-:Y:S01]  /*1010*/  I2FP.F32.U32 R0, UR7 ;  /* 0x0000000700007c45 */ /* 0x010fe20008201000 */
[----:B------:R-:W1:Y:S03]  /*1020*/  LDCU UR28, c[0x0][0xb30] ;  /* 0x00016600ff1c77ac */ /* 0x000e660008000800 */
[----:B------:R-:W4:Y:S01]  /*1030*/  F2I.U32.TRUNC.NTZ R2, R2 ;  /* 0x0000000200027305 */ /* 0x000f22000020f000 */
[----:B---3--:R-:W-:Y:S01]  /*1040*/  FMUL R0, R0, UR4 ;  /* 0x0000000400007c20 */ /* 0x008fe20008400000 */
[----:B------:R-:W-:-:S02]  /*1050*/  ULOP3.LUT UR29, UR5, 0xffff, URZ, 0xc0, !UPT ;  /* 0x0000ffff051d7892 */ /* 0x000fc4000f8ec0ff */
[----:B------:R-:W-:Y:S01]  /*1060*/  UISETP.GE.AND UP2, UPT, UR19, 0x1, UPT ;  /* 0x000000011300788c */ /* 0x000fe2000bf46270 */
[----:B------:R-:W-:-:S03]  /*1070*/  UMOV UR26, UR7 ;  /* 0x00000007001a7c82 */ /* 0x000fc60008000000 */
[----:B------:R-:W3:Y:S01]  /*1080*/  F2I.U32.TRUNC.NTZ R0, R0 ;  /* 0x0000000000007305 */ /* 0x000ee2000020f000 */
[----:B------:R-:W-:Y:S01]  /*1090*/  UMOV UR25, UR24 ;  /* 0x0000001800197c82 */ /* 0x000fe20008000000 */
[----:B----4-:R-:W-:Y:S02]  /*10a0*/  R2UR UR4, R2 ;  /* 0x00000000020472ca */ /* 0x010fe400000e0000 */
[----:B------:R-:W-:Y:S02]  /*10b0*/  PRMT R2, RZ, 0x7610, R2 ;  /* 0x00007610ff027816 */ /* 0x000fe40000000002 */
[----:B---3--:R-:W-:Y:S02]  /*10c0*/  R2UR UR6, R0 ;  /* 0x00000000000672ca */ /* 0x008fe400000e0000 */
[----:B------:R-:W-:-:S07]  /*10d0*/  PRMT R0, RZ, 0x7610, R0 ;  /* 0x00007610ff007816 */ /* 0x000fce0000000000 */
[----:B------:R-:W-:-:S04]  /*10e0*/  UIADD3 UR5, UPT, UPT, -UR4, URZ, URZ ;  /* 0x000000ff04057290 */ /* 0x000fc8000fffe1ff */
[----:B------:R-:W-:Y:S02]  /*10f0*/  UIMAD UR5, UR8, UR5, UR24 ;  /* 0x00000005080572a4 */ /* 0x000fe4000f8e0218 */
[----:B------:R-:W-:-:S04]  /*1100*/  UIADD3 UR4, UPT, UPT, -UR6, URZ, URZ ;  /* 0x000000ff06047290 */ /* 0x000fc8000fffe1ff */
[----:B------:R-:W-:Y:S01]  /*1110*/  IMAD.U32 R87, RZ, RZ, UR5 ;  /* 0x00000005ff577e24 */ /* 0x000fe2000f8e00ff */
[----:B------:R-:W-:-:S06]  /*1120*/  UIMAD UR4, UR9, UR4, UR7 ;  /* 0x00000004090472a4 */ /* 0x000fcc000f8e0207 */
[----:B------:R-:W-:Y:S01]  /*1130*/  IMAD.U32 R86, RZ, RZ, UR4 ;  /* 0x00000004ff567e24 */ /* 0x000fe2000f8e00ff */
[----:B-12---:R-:W-:Y:S06]  /*1140*/  BRA.U UP4, `(.L_x_17) ;  /* 0x0000000104447547 */ /* 0x006fec000b800000 */
[----:B------:R-:W-:Y:S02]  /*1150*/  R2UR UR4, R87 ;  /* 0x00000000570472ca */ /* 0x000fe400000e0000 */
[----:B------:R-:W-:-:S11]  /*1160*/  R2UR UR8, R86 ;  /* 0x00000000560872ca */ /* 0x000fd600000e0000 */
[----:B------:R-:W-:Y:S02]  /*1170*/  UISETP.GT.U32.AND UP0, UPT, UR4, 0x1, UPT ;  /* 0x000000010400788c */ /* 0x000fe4000bf04070 */
[----:B------:R-:W-:Y:S02]  /*1180*/  ULOP3.LUT UR4, UR4, 0xfffffffe, URZ, 0xc0, !UPT ;  /* 0xfffffffe04047892 */ /* 0x000fe4000f8ec0ff */
[----:B------:R-:W-:Y:S02]  /*1190*/  UISETP.NE.AND UP1, UPT, UR8, URZ, UP0 ;  /* 0x000000ff0800728c */ /* 0x000fe40008725270 */
[----:B------:R-:W-:Y:S02]  /*11a0*/  UISETP.NE.AND UP0, UPT, UR8, 0x1, UP0 ;  /* 0x000000010800788c */ /* 0x000fe40008705270 */
[----:B------:R-:W-:Y:S02]  /*11b0*/  USEL UR7, URZ, 0x1, UP1 ;  /* 0x00000001ff077887 */ /* 0x000fe40008800000 */
[----:B------:R-:W-:-:S02]  /*11c0*/  USEL UR6, URZ, 0x4, UP0 ;  /* 0x00000004ff067887 */ /* 0x000fc40008000000 */
[----:B------:R-:W-:Y:S02]  /*11d0*/  USEL UR5, URZ, 0x2, UP1 ;  /* 0x00000002ff057887 */ /* 0x000fe40008800000 */
[----:B------:R-:W-:Y:S02]  /*11e0*/  ULEA UR4, UR8, UR4, 0x1 ;  /* 0x0000000408047291 */ /* 0x000fe4000f8e08ff */
[----:B------:R-:W-:Y:S02]  /*11f0*/  USEL UR8, URZ, 0x8, UP0 ;  /* 0x00000008ff087887 */ /* 0x000fe40008000000 */
[----:B------:R-:W-:-:S03]  /*1200*/  UIADD3 UR5, UPT, UPT, UR5, UR6, UR7 ;  /* 0x0000000605057290 */ /* 0x000fc6000fffe007 */
[----:B------:R-:W-:Y:S01]  /*1210*/  UMOV UR6, 0x3 ;  /* 0x0000000300067882 */ /* 0x000fe20000000000 */
[----:B------:R-:W-:Y:S02]  /*1220*/  UIADD3 UR5, UPT, UPT, UR5, UR8, URZ ;  /* 0x0000000805057290 */ /* 0x000fe4000fffe0ff */
[----:B------:R-:W-:-:S04]  /*1230*/  USHF.L.U32 UR4, UR6, UR4, URZ ;  /* 0x0000000406047299 */ /* 0x000fc800080006ff */
[----:B------:R-:W-:Y:S02]  /*1240*/  IMAD.U32 R2, RZ, RZ, UR5 ;  /* 0x00000005ff027e24 */ /* 0x000fe4000f8e00ff */
[----:B------:R-:W-:Y:S02]  /*1250*/  IMAD.U32 R0, RZ, RZ, UR4 ;  /* 0x00000004ff007e24 */ /* 0x000fe4000f8e00ff */
.L_x_17:
[----:B------:R-:W-:Y:S05]  /*1260*/  BRA.U !UP2, `(.L_x_18) ;  /* 0x000000010ad47547 */ /* 0x000fea000b800000 */
[----:B------:R-:W1:Y:S01]  /*1270*/  LDCU.128 UR20, c[0x0][0xb10] ;  /* 0x00016200ff1477ac */ /* 0x000e620008000c00 */
[----:B------:R-:W2:Y:S01]  /*1280*/  LDCU UR6, c[0x0][0x370] ;  /* 0x00006e00ff0677ac */ /* 0x000ea20008000800 */
[----:B------:R-:W3:Y:S01]  /*1290*/  LDCU UR5, c[0x0][0x374] ;  /* 0x00006e80ff0577ac */ /* 0x000ee20008000800 */
[----:B------:R-:W4:Y:S01]  /*12a0*/  LDCU UR27, c[0x0][0xb0c] ;  /* 0x00016180ff1b77ac */ /* 0x000f220008000800 */
[----:B------:R-:W4:Y:S01]  /*12b0*/  LDCU UR4, c[0x0][0xb20] ;  /* 0x00016400ff0477ac */ /* 0x000f220008000800 */
[----:B------:R-:W4:Y:S01]  /*12c0*/  LDCU.64 UR8, c[0x0][0xb28] ;  /* 0x00016500ff0877ac */ /* 0x000f220008000a00 */
[----:B-1----:R-:W-:Y:S02]  /*12d0*/  UISETP.NE.AND UP0, UPT, UR22, 0x1, UPT ;  /* 0x000000011600788c */ /* 0x002fe4000bf05270 */
[----:B---3--:R-:W-:Y:S02]  /*12e0*/  UIMAD.WIDE.U32 UR10, UR5, UR23, URZ ;  /* 0x00000017050a72a5 */ /* 0x008fe4000f8e00ff */
[----:B--2---:R-:W-:-:S02]  /*12f0*/  UIMAD.WIDE.U32 UR12, UR6, UR20, URZ ;  /* 0x00000014060c72a5 */ /* 0x004fc4000f8e00ff */
[----:B----4-:R-:W-:Y:S02]  /*1300*/  UISETP.NE.AND UP1, UPT, UR27, 0x1, UPT ;  /* 0x000000011b00788c */ /* 0x010fe4000bf25270 */
[----:B------:R-:W-:Y:S01]  /*1310*/  UISETP.NE.AND UP2, UPT, UR19, 0x1, UPT ;  /* 0x000000011300788c */ /* 0x000fe2000bf45270 */
[----:B------:R-:W-:Y:S02]  /*1320*/  UMOV UR10, UR11 ;  /* 0x0000000b000a7c82 */ /* 0x000fe40008000000 */
[----:B------:R-:W-:Y:S01]  /*1330*/  UMOV UR12, UR13 ;  /* 0x0000000d000c7c82 */ /* 0x000fe20008000000 */
[----:B------:R-:W-:Y:S02]  /*1340*/  @UP0 USHF.R.U32.HI UR5, URZ, UR4, UR10 ;  /* 0x00000004ff050299 */ /* 0x000fe4000801160a */
[----:B------:R-:W-:Y:S02]  /*1350*/  UIMAD.WIDE.U32 UR16, UR26, UR23, URZ ;  /* 0x000000171a1072a5 */ /* 0x000fe4000f8e00ff */
[----:B------:R-:W-:-:S02]  /*1360*/  UIMAD.WIDE.U32 UR10, UR5, UR8, URZ ;  /* 0x00000008050a72a5 */ /* 0x000fc4000f8e00ff */
[----:B------:R-:W-:Y:S02]  /*1370*/  @UP1 USHF.R.U32.HI UR6, URZ, UR21, UR12 ;  /* 0x00000015ff061299 */ /* 0x000fe4000801160c */
[----:B------:R-:W-:Y:S02]  /*1380*/  UIMAD.WIDE.U32 UR14, UR24, UR20, URZ ;  /* 0x00000014180e72a5 */ /* 0x000fe4000f8e00ff */
[----:B------:R-:W-:Y:S01]  /*1390*/  UIMAD.WIDE.U32 UR12, UR6, UR8, URZ ;  /* 0x00000008060c72a5 */ /* 0x000fe2000f8e00ff */
[----:B------:R-:W-:Y:S01]  /*13a0*/  UMOV UR16, UR17 ;  /* 0x0000001100107c82 */ /* 0x000fe20008000000 */
[----:B------:R-:W-:Y:S01]  /*13b0*/  UMOV UR10, UR11 ;  /* 0x0000000b000a7c82 */ /* 0x000fe20008000000 */
[----:B------:R-:W-:Y:S02]  /*13c0*/  USHF.R.U32.HI UR16, URZ, UR4, UR16 ;  /* 0x00000004ff107299 */ /* 0x000fe40008011610 */
[----:B------:R-:W-:Y:S02]  /*13d0*/  @UP2 USHF.R.U32.HI UR5, URZ, UR9, UR10 ;  /* 0x00000009ff052299 */ /* 0x000fe4000801160a */
[----:B------:R-:W-:Y:S01]  /*13e0*/  UMOV UR7, UR13 ;  /* 0x0000000d00077c82 */ /* 0x000fe20008000000 */
[----:B------:R-:W-:Y:S01]  /*13f0*/  UMOV UR14, UR15 ;  /* 0x0000000f000e7c82 */ /* 0x000fe20008000000 */
[----:B------:R-:W-:-:S02]  /*1400*/  @UP2 USHF.R.U32.HI UR6, URZ, UR9, UR7 ;  /* 0x00000009ff062299 */ /* 0x000fc40008011607 */
[----:B------:R-:W-:Y:S02]  /*1410*/  USHF.R.U32.HI UR14, URZ, UR21, UR14 ;  /* 0x00000015ff0e7299 */ /* 0x000fe4000801160e */
[----:B------:R-:W-:Y:S02]  /*1420*/  USEL UR4, UR26, UR16, !UP0 ;  /* 0x000000101a047287 */ /* 0x000fe4000c000000 */
[----:B------:R-:W-:Y:S02]  /*1430*/  UIMAD UR7, UR5, UR19, URZ ;  /* 0x00000013050772a4 */ /* 0x000fe4000f8e02ff */
[----:B------:R-:W-:Y:S02]  /*1440*/  USEL UR5, UR24, UR14, !UP1 ;  /* 0x0000000e18057287 */ /* 0x000fe4000c800000 */
[----:B------:R-:W-:Y:S02]  /*1450*/  UIMAD UR12, UR6, UR19, URZ ;  /* 0x00000013060c72a4 */ /* 0x000fe4000f8e02ff */
[----:B------:R-:W-:-:S02]  /*1460*/  UISETP.GE.AND UP0, UPT, UR4, UR7, UPT ;  /* 0x000000070400728c */ /* 0x000fc4000bf06270 */
[----:B------:R-:W-:Y:S02]  /*1470*/  UIMAD.WIDE.U32 UR10, UR4, UR8, URZ ;  /* 0x00000008040a72a5 */ /* 0x000fe4000f8e00ff */
[----:B------:R-:W-:Y:S02]  /*1480*/  UISETP.GE.OR UP0, UPT, UR5, UR12, UP0 ;  /* 0x0000000c0500728c */ /* 0x000fe40008706670 */
[----:B------:R-:W-:Y:S02]  /*1490*/  UIMAD.WIDE.U32 UR12, UR5, UR8, URZ ;  /* 0x00000008050c72a5 */ /* 0x000fe4000f8e00ff */
[----:B------:R-:W-:Y:S01]  /*14a0*/  UIADD3 UR10, UPT, UPT, -UR4, URZ, URZ ;  /* 0x000000ff040a7290 */ /* 0x000fe2000fffe1ff */
[----:B------:R-:W-:Y:S01]  /*14b0*/  UMOV UR8, UR11 ;  /* 0x0000000b00087c82 */ /* 0x000fe20008000000 */
[----:B------:R-:W-:Y:S02]  /*14c0*/  UIADD3 UR25, UPT, UPT, -UR5, URZ, URZ ;  /* 0x000000ff05197290 */ /* 0x000fe4000fffe1ff */
[----:B------:R-:W-:-:S03]  /*14d0*/  USHF.R.U32.HI UR8, URZ, UR9, UR8 ;  /* 0x00000009ff087299 */ /* 0x000fc60008011608 */
[----:B------:R-:W-:Y:S01]  /*14e0*/  @!UP0 UMOV UR7, UR13 ;  /* 0x0000000d00078c82 */ /* 0x000fe20008000000 */
[----:B------:R-:W-:Y:S02]  /*14f0*/  UIMAD UR26, UR22, UR10, UR26 ;  /* 0x0000000a161a72a4 */ /* 0x000fe4000f8e021a */
[----:B------:R-:W-:Y:S02]  /*1500*/  USEL UR8, UR4, UR8, !UP2 ;  /* 0x0000000804087287 */ /* 0x000fe4000d000000 */
[----:B------:R-:W-:Y:S02]  /*1510*/  @!UP0 USHF.R.U32.HI UR7, URZ, UR9, UR7 ;  /* 0x00000009ff078299 */ /* 0x000fe40008011607 */
[----:B------:R-:W-:Y:S02]  /*1520*/  UIADD3 UR9, UPT, UPT, -UR8, URZ, URZ ;  /* 0x000000ff08097290 */ /* 0x000fe4000fffe1ff */
[----:B------:R-:W-:Y:S02]  /*1530*/  @!UP0 USEL UR7, UR5, UR7, !UP2 ;  /* 0x0000000705078287 */ /* 0x000fe4000d000000 */
[----:B------:R-:W-:-:S02]  /*1540*/  UIMAD UR9, UR19, UR9, UR4 ;  /* 0x00000009130972a4 */ /* 0x000fc4000f8e0204 */
[----:B------:R-:W-:Y:S02]  /*1550*/  @!UP0 UIADD3 UR8, UPT, UPT, UR8, -UR7, URZ ;  /* 0x8000000708088290 */ /* 0x000fe4000fffe0ff */
[----:B------:R-:W-:Y:S02]  /*1560*/  @!UP0 UIMAD UR6, UR9, UR6, UR7 ;  /* 0x00000006090682a4 */ /* 0x000fe4000f8e0207 */
[----:B------:R-:W-:Y:S02]  /*1570*/  @!UP0 UIMAD UR4, UR8, UR19, UR5 ;  /* 0x00000013080482a4 */ /* 0x000fe4000f8e0205 */
[----:B------:R-:W-:Y:S02]  /*1580*/  UIMAD UR25, UR27, UR25, UR24 ;  /* 0x000000191b1972a4 */ /* 0x000fe4000f8e0218 */
[----:B------:R-:W-:Y:S01]  /*1590*/  UIMAD UR26, UR4, UR22, UR26 ;  /* 0x00000016041a72a4 */ /* 0x000fe2000f8e021a */
[----:B------:R-:W-:Y:S02]  /*15a0*/  @!UP0 UMOV UR5, UR6 ;  /* 0x0000000600058c82 */ /* 0x000fe40008000000 */
[----:B------:R-:W-:-:S12]  /*15b0*/  UIMAD UR25, UR5, UR27, UR25 ;  /* 0x0000001b051972a4 */ /* 0x000fd8000f8e0219 */
.L_x_18:
[----:B------:R-:W-:Y:S02]  /*15c0*/  UISETP.NE.AND UP1, UPT, UR28, 0x1, UPT ;  /* 0x000000011c00788c */ /* 0x000fe4000bf25270 */
[----:B------:R-:W-:Y:S02]  /*15d0*/  UISETP.NE.AND UP0, UPT, UR18, 0x2, UPT ;  /* 0x000000021200788c */ /* 0x000fe4000bf05270 */
[----:B------:R-:W-:Y:S02]  /*15e0*/  ULOP3.LUT UR30, UR30, 0x1000, URZ, 0xc0, !UPT ;  /* 0x000010001e1e7892 */ /* 0x000fe4000f8ec0ff */
[----:B------:R-:W-:-:S03]  /*15f0*/  USHF.L.U32 UR29, UR31, UR29, URZ ;  /* 0x0000001d1f1d7299 */ /* 0x000fc600080006ff */
[----:B------:R-:W-:Y:S09]  /*1600*/  BRA.U UP1, `(.L_x_19) ;  /* 0x0000000101447547 */ /* 0x000ff2000b800000 */
[----:B------:R-:W1:Y:S01]  /*1610*/  LDCU.128 UR8, c[0x0][0xb10] ;  /* 0x00016200ff0877ac */ /* 0x000e620008000c00 */
[----:B------:R-:W2:Y:S01]  /*1620*/  LDCU UR12, c[0x0][0xb0c] ;  /* 0x00016180ff0c77ac */ /* 0x000ea20008000800 */
[----:B------:R-:W3:Y:S01]  /*1630*/  LDCU UR13, c[0x0][0xb20] ;  /* 0x00016400ff0d77ac */ /* 0x000ee20008000800 */
[----:B-1----:R-:W-:Y:S02]  /*1640*/  UIMAD.WIDE.U32 UR6, UR25, UR8, URZ ;  /* 0x00000008190672a5 */ /* 0x002fe4000f8e00ff */
[----:B------:R-:W-:Y:S02]  /*1650*/  UIMAD.WIDE.U32 UR4, UR26, UR11, URZ ;  /* 0x0000000b1a0472a5 */ /* 0x000fe4000f8e00ff */
[----:B--2---:R-:W-:Y:S02]  /*1660*/  UISETP.NE.AND UP2, UPT, UR12, 0x1, UPT ;  /* 0x000000010c00788c */ /* 0x004fe4000bf45270 */
[----:B------:R-:W-:Y:S01]  /*1670*/  UISETP.NE.AND UP1, UPT, UR10, 0x1, UPT ;  /* 0x000000010a00788c */ /* 0x000fe2000bf25270 */
[----:B------:R-:W-:-:S02]  /*1680*/  UMOV UR6, UR7 ;  /* 0x0000000700067c82 */ /* 0x000fc40008000000 */
[----:B------:R-:W-:Y:S01]  /*1690*/  UMOV UR4, UR5 ;  /* 0x0000000500047c82 */ /* 0x000fe20008000000 */
[----:B------:R-:W-:Y:S02]  /*16a0*/  USHF.R.U32.HI UR6, URZ, UR9, UR6 ;  /* 0x00000009ff067299 */ /* 0x000fe40008011606 */
[----:B---3--:R-:W-:Y:S02]  /*16b0*/  USHF.R.U32.HI UR4, URZ, UR13, UR4 ;  /* 0x0000000dff047299 */ /* 0x008fe40008011604 */
[----:B------:R-:W-:Y:S02]  /*16c0*/  USEL UR5, UR25, UR6, !UP2 ;  /* 0x0000000619057287 */ /* 0x000fe4000d000000 */
[----:B------:R-:W-:-:S04]  /*16d0*/  USEL UR4, UR26, UR4, !UP1 ;  /* 0x000000041a047287 */ /* 0x000fc8000c800000 */
[----:B------:R-:W-:Y:S02]  /*16e0*/  UIADD3 UR6, UPT, UPT, -UR4, UR5, URZ ;  /* 0x0000000504067290 */ /* 0x000fe4000fffe1ff */
[----:B------:R-:W-:Y:S02]  /*16f0*/  UIADD3 UR4, UPT, UPT, UR4, -UR5, URZ ;  /* 0x8000000504047290 */ /* 0x000fe4000fffe0ff */
[----:B------:R-:W-:Y:S02]  /*1700*/  UIMAD UR26, UR6, UR10, UR26 ;  /* 0x0000000a061a72a4 */ /* 0x000fe4000f8e021a */
[----:B------:R-:W-:-:S12]  /*1710*/  UIMAD UR25, UR4, UR12, UR25 ;  /* 0x0000000c041972a4 */ /* 0x000fd8000f8e0219 */
.L_x_19:
[----:B------:R-:W-:Y:S05]  /*1720*/  BRA.U !UP5, `(.L_x_20) ;  /* 0x000000010d0c7547 */ /* 0x000fea000b800000 */
[----:B------:R-:W-:Y:S01]  /*1730*/  UCGABAR_WAIT ;  /* 0x0000000000007dc7 */ /* 0x000fe20008000000 */
[----:B------:R-:W-:Y:S01]  /*1740*/  CCTL.IVALL ;  /* 0x00000000ff00798f */ /* 0x000fe20002000000 */
[----:B------:R-:W-:Y:S05]  /*1750*/  BRA `(.L_x_21) ;  /* 0x0000000000047947 */ /* 0x000fea0003800000 */
.L_x_20:
[----:B------:R-:W-:Y:S06]  /*1760*/  BAR.SYNC.DEFER_BLOCKING 0x0 ;  /* 0x0000000000007b1d */ /* 0x000fec0000010000 */
.L_x_21:
[----:B------:R-:W-:Y:S05]  /*1770*/  BRA.U UP0, `(.L_x_22) ;  /* 0x0000001500407547 */ /* 0x000fea000b800000 */
[----:B------:R-:W1:Y:S01]  /*1780*/  LDCU UR6, c[0x0][0x38c] ;  /* 0x00007180ff0677ac */ /* 0x000e620008000800 */
[----:B------:R-:W-:Y:S01]  /*1790*/  PLOP3.LUT P1, PT, PT, PT, UP3, 0x80, 0x8 ;  /* 0x000000000008781c */ /* 0x000fe20003f2f038 */
[----:B------:R-:W-:Y:S01]  /*17a0*/  IMAD.MOV.U32 R12, RZ, RZ, 0x1 ;  /* 0x00000001ff0c7424 */ /* 0x000fe200078e00ff */
[----:B------:R-:W-:Y:S01]  /*17b0*/  ISETP.NE.AND P2, PT, R3, RZ, P3 ;  /* 0x000000ff0300720c */ /* 0x000fe20001f45270 */
[----:B------:R-:W-:Y:S01]  /*17c0*/  USHF.L.U32 UR7, UR24, 0x7, URZ ;  /* 0x0000000718077899 */ /* 0x000fe200080006ff */
[----:B------:R-:W-:Y:S01]  /*17d0*/  PLOP3.LUT P1, PT, P1, PT, PT, 0x8, 0x80 ;  /* 0x000000000080781c */ /* 0x000fe20000f2e170 */
[----:B------:R-:W-:Y:S01]  /*17e0*/  UISETP.NE.AND UP1, UPT, UR18, URZ, UPT ;  /* 0x000000ff1200728c */ /* 0x000fe2000bf25270 */
[----:B------:R-:W-:Y:S01]  /*17f0*/  CS2R R10, SRZ ;  /* 0x00000000000a7805 */ /* 0x000fe2000001ff00 */
[----:B------:R-:W-:Y:S01]  /*1800*/  USHF.L.U32 UR52, UR24, 0x5, URZ ;  /* 0x0000000518347899 */ /* 0x000fe200080006ff */
[----:B------:R-:W-:Y:S01]  /*1810*/  IMAD.MOV.U32 R9, RZ, RZ, RZ ;  /* 0x000000ffff097224 */ /* 0x000fe200078e00ff */
[----:B------:R-:W2:Y:S01]  /*1820*/  LDCU UR46, c[0x0][0x370] ;  /* 0x00006e00ff2e77ac */ /* 0x000ea20008000800 */
[----:B------:R-:W-:Y:S01]  /*1830*/  IMAD.MOV.U32 R8, RZ, RZ, 0x1 ;  /* 0x00000001ff087424 */ /* 0x000fe200078e00ff */
[----:B------:R-:W-:Y:S01]  /*1840*/  USEL UR31, UR37, 0x2, UP1 ;  /* 0x00000002251f7887 */ /* 0x000fe20008800000 */
[----:B------:R-:W3:Y:S01]  /*1850*/  LDCU.64 UR40, c[0x0][0x348] ;  /* 0x00006900ff2877ac */ /* 0x000ee20008000a00 */
[----:B-1----:R-:W-:-:S02]  /*1860*/  UIADD3 UR5, UPT, UPT, UR6, 0x7f, URZ ;  /* 0x0000007f06057890 */ /* 0x002fc4000fffe0ff */
[----:B------:R-:W-:Y:S02]  /*1870*/  UIADD3 UR53, UPT, UPT, UR6, 0xfe, URZ ;  /* 0x000000fe06357890 */ /* 0x000fe4000fffe0ff */
[----:B------:R-:W-:Y:S01]  /*1880*/  USHF.R.S32.HI UR4, URZ, 0x1f, UR5 ;  /* 0x0000001fff047899 */ /* 0x000fe20008011405 */
[----:B------:R-:W1:Y:S03]  /*1890*/  LDCU UR45, c[0x0][0x374] ;  /* 0x00006e80ff2d77ac */ /* 0x000e660008000800 */
[----:B------:R-:W-:Y:S02]  /*18a0*/  ULEA.HI UR4, UR4, UR5, URZ, 0x7 ;  /* 0x0000000504047291 */ /* 0x000fe4000f8f38ff */
[----:B------:R-:W-:Y:S02]  /*18b0*/  UIADD3 UR5, UPT, UPT, UR6, -0x1, URZ ;  /* 0xffffffff06057890 */ /* 0x000fe4000fffe0ff */
[----:B------:R-:W-:-:S02]  /*18c0*/  USHF.R.S32.HI UR48, URZ, 0x7, UR4 ;  /* 0x00000007ff307899 */ /* 0x000fc40008011404 */
[----:B------:R-:W-:Y:S02]  /*18d0*/  UISETP.GE.U32.AND UP2, UPT, UR5, -0xff, UPT ;  /* 0xffffff010500788c */ /* 0x000fe4000bf46070 */
[----:B------:R-:W-:Y:S02]  /*18e0*/  UISETP.LT.U32.AND UP0, UPT, UR48, 0x3, UPT ;  /* 0x000000033000788c */ /* 0x000fe4000bf01070 */
[----:B------:R-:W-:Y:S02]  /*18f0*/  ULOP3.LUT UR5, UR7, 0x80, URZ, 0xc0, !UPT ;  /* 0x0000008007057892 */ /* 0x000fe4000f8ec0ff */
[----:B------:R-:W-:Y:S02]  /*1900*/  USEL UR47, UR48, 0x3, UP0 ;  /* 0x00000003302f7887 */ /* 0x000fe40008000000 */
[----:B------:R-:W-:Y:S02]  /*1910*/  ULOP3.LUT UR52, UR52, 0x20, URZ, 0xc0, !UPT ;  /* 0x0000002034347892 */ /* 0x000fe4000f8ec0ff */
[----:B------:R-:W-:-:S02]  /*1920*/  UIADD3 UR4, UPT, UPT, UR47, -0x1, URZ ;  /* 0xffffffff2f047890 */ /* 0x000fc4000fffe0ff */
[----:B------:R-:W-:Y:S02]  /*1930*/  @UP2 UIADD3 UR4, UPT, UPT, UR47, URZ, URZ ;  /* 0x000000ff2f042290 */ /* 0x000fe4000fffe0ff */
[----:B------:R-:W-:Y:S02]  /*1940*/  ULEA.HI UR50, UR30, UR5, URZ, 0x1a ;  /* 0x000000051e327291 */ /* 0x000fe4000f8fd0ff */
[----:B------:R-:W-:Y:S02]  /*1950*/  UIADD3 UR51, UPT, UPT, UR48, -UR47, URZ ;  /* 0x8000002f30337290 */ /* 0x000fe4000fffe0ff */
[----:B------:R-:W-:Y:S02]  /*1960*/  UIADD3 UR37, UPT, UPT, UR4, 0x1, URZ ;  /* 0x0000000104257890 */ /* 0x000fe4000fffe0ff */
[----:B------:R-:W-:Y:S01]  /*1970*/  UIADD3 UR49, UPT, UPT, -UR4, URZ, URZ ;  /* 0x000000ff04317290 */ /* 0x000fe2000fffe1ff */
[----:B-123--:R-:W-:-:S11]  /*1980*/  UMOV UR15, URZ ;  /* 0x000000ff000f7c82 */ /* 0x00efd60008000000 */
.L_x_44:
[----:B------:R-:W-:Y:S01]  /*1990*/  UISETP.NE.AND UP0, UPT, UR55, URZ, UPT ;  /* 0x000000ff3700728c */ /* 0x000fe2000bf05270 */
[----:B-1----:R-:W1:Y:S08]  /*19a0*/  S2UR UR55, SR_CgaCtaId ;  /* 0x00000000003779c3 */ /* 0x002e700000008800 */
[----:B------:R-:W-:Y:S05]  /*19b0*/  BRA.U UP0, `(.L_x_23) ;  /* 0x0000000100347547 */ /* 0x000fea000b800000 */
[----:B------:R-:W2:Y:S01]  /*19c0*/  S2R R0, SR_CgaCtaId ;  /* 0x0000000000007919 */ /* 0x000ea20000008800 */
[----:B------:R-:W-:Y:S02]  /*19d0*/  MOV R3, 0x400 ;  /* 0x0000040000037802 */ /* 0x000fe40000000f00 */
[----:B------:R-:W-:Y:S02]  /*19e0*/  SHF.L.U32 R2, R8, 0x1f, RZ ;  /* 0x0000001f08027819 */ /* 0x000fe400000006ff */
[----:B--2---:R-:W-:-:S05]  /*19f0*/  LEA R0, R0, R3, 0x18 ;  /* 0x0000000300007211 */ /* 0x004fca00078ec0ff */
[----:B------:R-:W-:-:S04]  /*1a00*/  IMAD R3, R9, 0x8, R0 ;  /* 0x0000000809037824 */ /* 0x000fc800078e0200 */
[----:B------:R-:W2:Y:S02]  /*1a10*/  SYNCS.PHASECHK.TRANS64.TRYWAIT P0, [R3+URZ+0xe0], R2 ;  /* 0x0000e002030075a7 */ /* 0x000ea400080011ff */
[----:B--2---:R-:W-:Y:S05]  /*1a20*/  @!P0 BRA `(.L_x_24) ;  /* 0x0000006800c88947 */ /* 0x004fea0003800000 */
.L_x_134:
[----:B------:R-:W-:Y:S01]  /*1a30*/  VIADD R9, R9, 0x1 ;  /* 0x0000000109097836 */ /* 0x000fe20000000000 */
[----:B------:R2:W-:Y:S04]  /*1a40*/  SYNCS.ARRIVE.TRANS64.A1T0 RZ, [R3+URZ+0xd0], RZ ;  /* 0x0000d0ff03ff79a7 */ /* 0x0005e800081000ff */
[----:B------:R-:W-:-:S04]  /*1a50*/  ISETP.NE.AND P0, PT, R9, 0x2, PT ;  /* 0x000000020900780c */ /* 0x000fc80003f05270 */
[----:B------:R-:W-:Y:S02]  /*1a60*/  SEL R9, R9, RZ, P0 ;  /* 0x000000ff09097207 */ /* 0x000fe40000000000 */
[----:B--2---:R-:W-:-:S04]  /*1a70*/  SEL R3, RZ, 0x1, P0 ;  /* 0x00000001ff037807 */ /* 0x004fc80000000000 */
[----:B------:R-:W-:-:S07]  /*1a80*/  LOP3.LUT R8, R8, R3, RZ, 0x3c, !PT ;  /* 0x0000000308087212 */ /* 0x000fce00078e3cff */
.L_x_23:
[----:B------:R-:W-:Y:S01]  /*1a90*/  UMOV UR14, 0x400 ;  /* 0x00000400000e7882 */ /* 0x000fe20000000000 */
[----:B------:R-:W-:Y:S01]  /*1aa0*/  SHF.L.U32 R0, R12, 0x1f, RZ ;  /* 0x0000001f0c007819 */ /* 0x000fe200000006ff */
[----:B-1----:R-:W-:Y:S02]  /*1ab0*/  ULEA UR14, UR55, UR14, 0x18 ;  /* 0x0000000e370e7291 */ /* 0x002fe4000f8ec0ff */
[----:B------:R-:W-:Y:S02]  /*1ac0*/  UISETP.GE.U32.AND UP0, UPT, UR53, 0xff, UPT ;  /* 0x000000ff3500788c */ /* 0x000fe4000bf06070 */
[----:B------:R-:W-:Y:S02]  /*1ad0*/  ULEA UR4, UR15, UR14, 0x3 ;  /* 0x0000000e0f047291 */ /* 0x000fe4000f8e18ff */
[----:B------:R-:W-:Y:S01]  /*1ae0*/  ULEA UR19, UR26, UR52, 0x6 ;  /* 0x000000341a137291 */ /* 0x000fe2000f8e30ff */
[----:B------:R-:W-:-:S06]  /*1af0*/  UMOV UR13, URZ ;  /* 0x000000ff000d7c82 */ /* 0x000fcc0008000000 */
[----:B------:R1:W2:Y:S01]  /*1b00*/  SYNCS.PHASECHK.TRANS64.TRYWAIT P0, [UR4+0x18], R0 ;  /* 0x00001800ff0075a7 */ /* 0x0002a20008001104 */
[----:B------:R-:W-:-:S04]  /*1b10*/  ULEA.HI UR4, UR25, UR25, URZ, 0x1 ;  /* 0x0000001919047291 */ /* 0x000fc8000f8f08ff */
[----:B------:R-:W-:-:S04]  /*1b20*/  USHF.L.U32 UR4, UR4, 0x7, URZ ;  /* 0x0000000704047899 */ /* 0x000fc800080006ff */
[----:B------:R-:W-:-:S04]  /*1b30*/  ULOP3.LUT UR35, UR4, 0xffffff00, URZ, 0xc0, !UPT ;  /* 0xffffff0004237892 */ /* 0x000fc8000f8ec0ff */
[----:B------:R-:W-:Y:S01]  /*1b40*/  UIADD3 UR35, UPT, UPT, UR50, UR35, URZ ;  /* 0x0000002332237290 */ /* 0x000fe2000fffe0ff */
[----:B------:R-:W-:Y:S11]  /*1b50*/  BRA.U !UP0, `(.L_x_25) ;  /* 0x0000000108f87547 */ /* 0x000ff6000b800000 */
[----:B------:R-:W-:Y:S01]  /*1b60*/  UMOV UR21, UR49 ;  /* 0x0000003100157c82 */ /* 0x000fe20008000000 */
[----:B------:R-:W-:Y:S01]  /*1b70*/  UMOV UR4, UR15 ;  /* 0x0000000f00047c82 */ /* 0x000fe20008000000 */
[----:B------:R-:W-:-:S05]  /*1b80*/  UMOV UR26, 0x40 ;  /* 0x00000040001a7882 */ /* 0x000fca0000000000 */
.L_x_31:
[----:B------:R-:W-:Y:S01]  /*1b90*/  ULEA UR33, UR4, UR14, 0x3 ;  /* 0x0000000e04217291 */ /* 0x000fe2000f8e18ff */
[----:B------:R-:W-:Y:S01]  /*1ba0*/  @P3 MOV R2, 0x14000 ;  /* 0x0001400000023802 */ /* 0x000fe20000000f00 */
[----:B--2-4-:R-:W-:Y:S10]  /*1bb0*/  @P0 BRA `(.L_x_26) ;  /* 0x00000000000c0947 */ /* 0x014ff40003800000 */
[----:B------:R-:W-:-:S04]  /*1bc0*/  SHF.L.U32 R3, R12, 0x1f, RZ ;  /* 0x0000001f0c037819 */ /* 0x000fc800000006ff */
[----:B------:R-:W2:Y:S02]  /*1bd0*/  SYNCS.PHASECHK.TRANS64.TRYWAIT P0, [UR33+0x18], R3 ;  /* 0x00001803ff0075a7 */ /* 0x000ea40008001121 */
[----:B--2---:R-:W-:Y:S05]  /*1be0*/  @!P0 BRA `(.L_x_27) ;  /* 0x00000068006c8947 */ /* 0x004fea0003800000 */
.L_x_26:
[----:B------:R2:W-:Y:S01]  /*1bf0*/  @P3 SYNCS.ARRIVE.TRANS64 RZ, [UR33], R2 ;  /* 0x00000002ffff39a7 */ /* 0x0005e20008000021 */
[----:B------:R-:W-:Y:S02]  /*1c00*/  ULOP3.LUT UR5, UR31, 0x2, URZ, 0xfc, !UPT ;  /* 0x000000021f057892 */ /* 0x000fe4000f8efcff */
[----:B------:R-:W-:Y:S02]  /*1c10*/  UIADD3 UR21, UPT, UPT, UR21, 0x1, URZ ;  /* 0x0000000115157890 */ /* 0x000fe4000fffe0ff */
[----:B------:R-:W-:Y:S02]  /*1c20*/  UISETP.NE.AND UP0, UPT, UR5, 0x2, UPT ;  /* 0x000000020500788c */ /* 0x000fe4000bf05270 */
[----:B------:R-:W-:-:S07]  /*1c30*/  UISETP.NE.AND UP2, UPT, UR21, 0x1, UPT ;  /* 0x000000011500788c */ /* 0x000fce000bf45270 */
[----:B------:R-:W-:Y:S05]  /*1c40*/  BRA.U UP0, `(.L_x_28) ;  /* 0x0000000100047547 */ /* 0x000fea000b800000 */
[----:B------:R-:W-:Y:S05]  /*1c50*/  BPT.TRAP 0x1 ;  /* 0x000000040000795c */ /* 0x000fea0000300000 */
.L_x_28:
[----:B------:R-:W-:Y:S04]  /*1c60*/  BSSY.RECONVERGENT B0, `(.L_x_29) ;  /* 0x0000003000007945 */ /* 0x000fe80003800200 */
[----:B------:R-:W-:Y:S05]  /*1c70*/  @!P2 BRA `(.L_x_30) ;  /* 0x000000000004a947 */ /* 0x000fea0003800000 */
[----:B------:R-:W-:Y:S05]  /*1c80*/  BPT.TRAP 0x1 ;  /* 0x000000040000795c */ /* 0x000fea0000300000 */
.L_x_30:
[----:B------:R-:W-:Y:S05]  /*1c90*/  BSYNC.RECONVERGENT B0 ;  /* 0x0000000000007941 */ /* 0x000fea0003800200 */
.L_x_29:
[----:B------:R-:W-:Y:S02]  /*1ca0*/  UIADD3 UR5, UPT, UPT, UR4, 0x1, URZ ;  /* 0x0000000104057890 */ /* 0x000fe4000fffe0ff */
[----:B------:R-:W-:Y:S02]  /*1cb0*/  ULEA UR24, UR4, UR30, 0xe ;  /* 0x0000001e04187291 */ /* 0x000fe4000f8e70ff */
[----:B------:R-:W-:Y:S02]  /*1cc0*/  UISETP.NE.AND UP0, UPT, UR5, 0x3, UPT ;  /* 0x000000030500788c */ /* 0x000fe4000bf05270 */
[----:B------:R-:W-:Y:S02]  /*1cd0*/  ULEA UR24, UR24, UR14, 0x1 ;  /* 0x0000000e18187291 */ /* 0x000fe4000f8e08ff */
[----:B------:R-:W-:Y:S02]  /*1ce0*/  USEL UR6, URZ, 0x1, UP0 ;  /* 0x00000001ff067887 */ /* 0x000fe40008000000 */
[----:B------:R-:W-:-:S02]  /*1cf0*/  USEL UR15, UR5, URZ, UP0 ;  /* 0x000000ff050f7287 */ /* 0x000fc40008000000 */
[----:B------:R-:W-:Y:S02]  /*1d00*/  ULEA UR8, UR4, UR14, 0xd ;  /* 0x0000000e04087291 */ /* 0x000fe4000f8e68ff */
[----:B------:R-:W-:Y:S01]  /*1d10*/  ULEA UR5, UR15, UR14, 0x3 ;  /* 0x0000000e0f057291 */ /* 0x000fe2000f8e18ff */
[----:B------:R-:W-:Y:S01]  /*1d20*/  LOP3.LUT R12, R12, UR6, RZ, 0x3c, !PT ;  /* 0x000000060c0c7c12 */ /* 0x000fe2000f8e3cff */
[----:B------:R-:W-:Y:S02]  /*1d30*/  UIADD3 UR6, UP1, UPT, UR40, 0x80, URZ ;  /* 0x0000008028067890 */ /* 0x000fe4000ff3e0ff */
[----:B------:R-:W-:Y:S01]  /*1d40*/  UIADD3 UR4, UP0, UPT, UR40, 0x180, URZ ;  /* 0x0000018028047890 */ /* 0x000fe2000ff1e0ff */
[----:B-1----:R-:W-:Y:S01]  /*1d50*/  SHF.L.U32 R0, R12, 0x1f, RZ ;  /* 0x0000001f0c007819 */ /* 0x002fe200000006ff */
[----:B------:R-:W-:Y:S02]  /*1d60*/  UIADD3 UR34, UPT, UPT, UR26, -0x40, URZ ;  /* 0xffffffc01a227890 */ /* 0x000fe4000fffe0ff */
[----:B------:R-:W-:Y:S01]  /*1d70*/  ULOP3.LUT UR33, UR33, 0xfefffff8, URZ, 0xc0, !UPT ;  /* 0xfefffff821217892 */ /* 0x000fe2000f8ec0ff */
[----:B------:R3:W4:Y:S01]  /*1d80*/  SYNCS.PHASECHK.TRANS64.TRYWAIT P0, [UR5+0x18], R0 ;  /* 0x00001800ff0075a7 */ /* 0x0007220008001105 */
[----:B------:R-:W-:-:S02]  /*1d90*/  UIADD3.X UR7, UPT, UPT, URZ, UR41, URZ, UP1, !UPT ;  /* 0x00000029ff077290 */ /* 0x000fc40008ffe4ff */
[----:B------:R-:W-:Y:S02]  /*1da0*/  UIADD3 UR32, UPT, UPT, UR24, 0x6400, URZ ;  /* 0x0000640018207890 */ /* 0x000fe4000fffe0ff */
[----:B------:R-:W-:Y:S02]  /*1db0*/  UPRMT UR13, URZ, 0x5410, UR29 ;  /* 0x00005410ff0d7896 */ /* 0x000fe4000800001d */
[----:B------:R-:W-:Y:S02]  /*1dc0*/  UIADD3 UR24, UPT, UPT, UR24, 0xa400, URZ ;  /* 0x0000a40018187890 */ /* 0x000fe4000fffe0ff */
[----:B------:R-:W-:Y:S02]  /*1dd0*/  UIADD3.X UR5, UPT, UPT, URZ, UR41, URZ, UP0, !UPT ;  /* 0x00000029ff057290 */ /* 0x000fe400087fe4ff */
[----:B------:R-:W-:Y:S02]  /*1de0*/  UIADD3 UR16, UPT, UPT, UR8, 0x1e400, URZ ;  /* 0x0001e40008107890 */ /* 0x000fe4000fffe0ff */
[----:B------:R-:W-:Y:S01]  /*1df0*/  UIADD3 UR8, UPT, UPT, UR8, 0x1f400, URZ ;  /* 0x0001f40008087890 */ /* 0x000fe2000fffe0ff */
[----:B------:R-:W-:Y:S01]  /*1e00*/  UMOV UR22, 0x0 ;  /* 0x0000000000167882 */ /* 0x000fe20000000000 */
[----:B------:R-:W-:Y:S01]  /*1e10*/  UMOV UR23, 0x10000000 ;  /* 0x1000000000177882 */ /* 0x000fe20000000000 */
[----:B------:R-:W-:Y:S01]  /*1e20*/  UMOV UR27, UR35 ;  /* 0x00000023001b7c82 */ /* 0x000fe20008000000 */
[----:B------:R-:W-:Y:S01]  /*1e30*/  UMOV UR28, UR36 ;  /* 0x00000024001c7c82 */ /* 0x000fe20008000000 */
[----:B------:R-:W-:Y:S01]  /*1e40*/  UMOV UR25, UR33 ;  /* 0x0000002100197c82 */ /* 0x000fe20008000000 */
[----:B------:R-:W-:Y:S01]  /*1e50*/  UMOV UR20, UR36 ;  /* 0x0000002400147c82 */ /* 0x000fe20008000000 */
[----:B------:R-:W-:Y:S01]  /*1e60*/  UMOV UR17, UR33 ;  /* 0x0000002100117c82 */ /* 0x000fe20008000000 */
[----:B------:R-:W-:Y:S01]  /*1e70*/  UMOV UR18, UR34 ;  /* 0x0000002200127c82 */ /* 0x000fe20008000000 */
[----:B------:R-:W-:Y:S01]  /*1e80*/  UTMALDG.3D.MULTICAST.2CTA [UR32], [UR6], UR13, desc[UR22] ;  /* 0x00001620060073b4 */ /* 0x000fe2000821180d */
[----:B------:R-:W-:Y:S01]  /*1e90*/  UMOV UR10, UR26 ;  /* 0x0000001a000a7c82 */ /* 0x000fe20008000000 */
[----:B------:R-:W-:Y:S01]  /*1ea0*/  UMOV UR11, UR19 ;  /* 0x00000013000b7c82 */ /* 0x000fe20008000000 */
[----:B------:R-:W-:Y:S01]  /*1eb0*/  UMOV UR12, UR36 ;  /* 0x00000024000c7c82 */ /* 0x000fe20008000000 */
[----:B------:R-:W-:Y:S01]  /*1ec0*/  UMOV UR9, UR33 ;  /* 0x0000002100097c82 */ /* 0x000fe20008000000 */
[----:B------:R1:W-:Y:S01]  /*1ed0*/  UTMALDG.3D.MULTICAST.2CTA [UR24], [UR6], UR13, desc[UR22] ;  /* 0x00001618060073b4 */ /* 0x0003e2000821180d */
[----:B------:R-:W-:Y:S01]  /*1ee0*/  UTMALDG.3D.2CTA [UR16], [UR4], desc[UR22] ;  /* 0x00001610040075b4 */ /* 0x000fe20008211000 */
[----:B------:R2:W-:Y:S01]  /*1ef0*/  UTMALDG.3D.2CTA [UR8], [UR4], desc[UR22] ;  /* 0x00001608040075b4 */ /* 0x0005e20008211000 */
[----:B-1----:R-:W-:Y:S01]  /*1f00*/  UIADD3 UR26, UPT, UPT, UR26, 0x80, URZ ;  /* 0x000000801a1a7890 */ /* 0x002fe2000fffe0ff */
[----:B------:R-:W-:Y:S01]  /*1f10*/  UMOV UR13, UR37 ;  /* 0x00000025000d7c82 */ /* 0x000fe20008000000 */
[----:B--2---:R-:W-:Y:S01]  /*1f20*/  UMOV UR4, UR15 ;  /* 0x0000000f00047c82 */ /* 0x004fe20008000000 */
[----:B---3--:R-:W-:Y:S09]  /*1f30*/  BRA.U UP2, `(.L_x_31) ;  /* 0xfffffffd02147547 */ /* 0x008ff2000b83ffff */
.L_x_25:
[----:B------:R-:W-:Y:S01]  /*1f40*/  ULEA UR4, UR15, UR14, 0x3 ;  /* 0x0000000e0f047291 */ /* 0x000fe2000f8e18ff */
[----:B-1----:R-:W-:Y:S01]  /*1f50*/  SHF.L.U32 R0, R12, 0x1f, RZ ;  /* 0x0000001f0c007819 */ /* 0x002fe200000006ff */
[----:B------:R-:W-:Y:S01]  /*1f60*/  @!P1 SYNCS.ARRIVE.TRANS64.A1T0 RZ, [UR14+0x68], RZ ;  /* 0x000068ffffff99a7 */ /* 0x000fe2000810000e */
[----:B------:R-:W-:-:S06]  /*1f70*/  UISETP.GT.AND UP0, UPT, UR48, UR47, UPT ;  /* 0x0000002f3000728c */ /* 0x000fcc000bf04270 */
[----:B------:R1:W3:Y:S03]  /*1f80*/  SYNCS.PHASECHK.TRANS64.TRYWAIT P1, [UR4+0x18], R0 ;  /* 0x00001800ff0075a7 */ /* 0x0002e60008021104 */
[----:B------:R-:W-:Y:S05]  /*1f90*/  BRA.U !UP0, `(.L_x_32) ;  /* 0x0000000508047547 */ /* 0x000fea000b800000 */
[----:B------:R-:W-:Y:S01]  /*1fa0*/  UIADD3 UR21, UPT, UPT, UR51, UR13, URZ ;  /* 0x0000000d33157290 */ /* 0x000fe2000fffe0ff */
[----:B------:R-:W-:-:S11]  /*1fb0*/  UMOV UR6, UR15 ;  /* 0x0000000f00067c82 */ /* 0x000fd60008000000 */
.L_x_40:
[----:B------:R-:W-:Y:S01]  /*1fc0*/  ULEA UR7, UR6, UR14, 0x3 ;  /* 0x0000000e06077291 */ /* 0x000fe2000f8e18ff */
[----:B---3--:R-:W-:Y:S01]  /*1fd0*/  @P3 MOV R2, 0x14000 ;  /* 0x0001400000023802 */ /* 0x008fe20000000f00 */
[----:B--23--:R-:W-:Y:S10]  /*1fe0*/  @P1 BRA `(.L_x_33) ;  /* 0x00000000000c1947 */ /* 0x00cff40003800000 */
[----:B------:R-:W-:-:S04]  /*1ff0*/  SHF.L.U32 R3, R12, 0x1f, RZ ;  /* 0x0000001f0c037819 */ /* 0x000fc800000006ff */
[----:B--2-4-:R-:W2:Y:S02]  /*2000*/  SYNCS.PHASECHK.TRANS64.TRYWAIT P0, [UR7+0x18], R3 ;  /* 0x00001803ff0075a7 */ /* 0x014ea40008001107 */
[----:B--2---:R-:W-:Y:S05]  /*2010*/  @!P0 BRA `(.L_x_34) ;  /* 0x0000006400788947 */ /* 0x004fea0003800000 */
.L_x_33:
[----:B------:R3:W-:Y:S01]  /*2020*/  @P3 SYNCS.ARRIVE.TRANS64 RZ, [UR7], R2 ;  /* 0x00000002ffff39a7 */ /* 0x0007e20008000007 */
[----:B------:R-:W-:-:S04]  /*2030*/  ULOP3.LUT UR4, UR31, 0x2, URZ, 0xfc, !UPT ;  /* 0x000000021f047892 */ /* 0x000fc8000f8efcff */
[----:B------:R-:W-:-:S09]  /*2040*/  UISETP.NE.AND UP0, UPT, UR4, 0x2, UPT ;  /* 0x000000020400788c */ /* 0x000fd2000bf05270 */
[----:B------:R-:W-:Y:S05]  /*2050*/  BRA.U UP0, `(.L_x_35) ;  /* 0x0000000100047547 */ /* 0x000fea000b800000 */
[----:B------:R-:W-:Y:S05]  /*2060*/  BPT.TRAP 0x1 ;  /* 0x000000040000795c */ /* 0x000fea0000300000 */
.L_x_35:
[----:B------:R-:W-:Y:S04]  /*2070*/  BSSY.RECONVERGENT B0, `(.L_x_36) ;  /* 0x0000003000007945 */ /* 0x000fe80003800200 */
[----:B------:R-:W-:Y:S05]  /*2080*/  @!P2 BRA `(.L_x_37) ;  /* 0x000000000004a947 */ /* 0x000fea0003800000 */
[----:B------:R-:W-:Y:S05]  /*2090*/  BPT.TRAP 0x1 ;  /* 0x000000040000795c */ /* 0x000fea0000300000 */
.L_x_37:
[----:B------:R-:W-:Y:S05]  /*20a0*/  BSYNC.RECONVERGENT B0 ;  /* 0x0000000000007941 */ /* 0x000fea0003800200 */
.L_x_36:
[----:B------:R-:W-:Y:S01]  /*20b0*/  UIADD3 UR4, UPT, UPT, UR6, 0x1, URZ ;  /* 0x0000000106047890 */ /* 0x000fe2000fffe0ff */
[----:B------:R-:W-:Y:S01]  /*20c0*/  BSSY.RECONVERGENT B0, `(.L_x_38) ;  /* 0x000002a000007945 */ /* 0x000fe20003800200 */
[----:B--2-4-:R-:W-:Y:S02]  /*20d0*/  ELECT P0, URZ, PT ;  /* 0x0000000000ff782f */ /* 0x014fe40003800000 */
[----:B------:R-:W-:-:S04]  /*20e0*/  UISETP.NE.AND UP0, UPT, UR4, 0x3, UPT ;  /* 0x000000030400788c */ /* 0x000fc8000bf05270 */
[----:B------:R-:W-:Y:S02]  /*20f0*/  USEL UR5, URZ, 0x1, UP0 ;  /* 0x00000001ff057887 */ /* 0x000fe40008000000 */
[----:B------:R-:W-:-:S04]  /*2100*/  USEL UR15, UR4, URZ, UP0 ;  /* 0x000000ff040f7287 */ /* 0x000fc80008000000 */
[----:B------:R-:W-:Y:S01]  /*2110*/  ULEA UR4, UR15, UR14, 0x3 ;  /* 0x0000000e0f047291 */ /* 0x000fe2000f8e18ff */
[----:B------:R-:W-:-:S04]  /*2120*/  LOP3.LUT R12, R12, UR5, RZ, 0x3c, !PT ;  /* 0x000000050c0c7c12 */ /* 0x000fc8000f8e3cff */
[----:B-1----:R-:W-:-:S04]  /*2130*/  SHF.L.U32 R0, R12, 0x1f, RZ ;  /* 0x0000001f0c007819 */ /* 0x002fc800000006ff */
[----:B------:R1:W2:Y:S01]  /*2140*/  SYNCS.PHASECHK.TRANS64.TRYWAIT P1, [UR4+0x18], R0 ;  /* 0x00001800ff0075a7 */ /* 0x0002a20008021104 */
[----:B------:R-:W-:Y:S05]  /*2150*/  @!P0 BRA `(.L_x_39) ;  /* 0x0000000000808947 */ /* 0x000fea0003800000 */
[----:B------:R-:W-:Y:S02]  /*2160*/  ULEA UR24, UR6, UR30, 0xe ;  /* 0x0000001e06187291 */ /* 0x000fe4000f8e70ff */
[----:B------:R-:W-:Y:S02]  /*2170*/  UIADD3 UR4, UP1, UPT, UR40, 0x80, URZ ;  /* 0x0000008028047890 */ /* 0x000fe4000ff3e0ff */
[----:B------:R-:W-:Y:S02]  /*2180*/  ULEA UR24, UR24, UR14, 0x1 ;  /* 0x0000000e18187291 */ /* 0x000fe4000f8e08ff */
[----:B------:R-:W-:Y:S02]  /*2190*/  USHF.L.U32 UR34, UR13, 0x7, URZ ;  /* 0x000000070d227899 */ /* 0x000fe400080006ff */
[----:B------:R-:W-:Y:S02]  /*21a0*/  ULEA UR8, UR6, UR14, 0xd ;  /* 0x0000000e06087291 */ /* 0x000fe4000f8e68ff */
[----:B------:R-:W-:-:S02]  /*21b0*/  UIADD3 UR22, UP0, UPT, UR40, 0x180, URZ ;  /* 0x0000018028167890 */ /* 0x000fc4000ff1e0ff */
[----:B------:R-:W-:Y:S02]  /*21c0*/  ULOP3.LUT UR33, UR7, 0xfefffff8, URZ, 0xc0, !UPT ;  /* 0xfefffff807217892 */ /* 0x000fe4000f8ec0ff */
[----:B------:R-:W-:Y:S02]  /*21d0*/  UIADD3.X UR5, UPT, UPT, URZ, UR41, URZ, UP1, !UPT ;  /* 0x00000029ff057290 */ /* 0x000fe40008ffe4ff */
[----:B------:R-:W-:Y:S02]  /*21e0*/  UIADD3 UR32, UPT, UPT, UR24, 0x6400, URZ ;  /* 0x0000640018207890 */ /* 0x000fe4000fffe0ff */
[----:B------:R-:W-:Y:S02]  /*21f0*/  UPRMT UR10, URZ, 0x5410, UR29 ;  /* 0x00005410ff0a7896 */ /* 0x000fe4000800001d */
[----:B------:R-:W-:Y:S02]  /*2200*/  UIADD3 UR26, UPT, UPT, UR34, 0x40, URZ ;  /* 0x00000040221a7890 */ /* 0x000fe4000fffe0ff */
[----:B------:R-:W-:-:S02]  /*2210*/  UIADD3 UR24, UPT, UPT, UR24, 0xa400, URZ ;  /* 0x0000a40018187890 */ /* 0x000fc4000fffe0ff */
        /* <DEDUP_REMOVED lines=13> */
[----:B------:R-:W-:Y:S01]  /*22f0*/  UMOV UR12, UR36 ;  /* 0x00000024000c7c82 */ /* 0x000fe20008000000 */
[----:B------:R-:W-:Y:S01]  /*2300*/  UMOV UR9, UR33 ;  /* 0x0000002100097c82 */ /* 0x000fe20008000000 */
[----:B------:R4:W-:Y:S01]  /*2310*/  UTMALDG.3D.MULTICAST.2CTA [UR24], [UR4], UR10, desc[UR38] ;  /* 0x00002618040073b4 */ /* 0x0009e2000821180a */
[----:B------:R1:W-:Y:S01]  /*2320*/  UTMALDG.3D.2CTA [UR16], [UR22], desc[UR38] ;  /* 0x00002610160075b4 */ /* 0x0003e20008211000 */
[----:B----4-:R-:W-:-:S02]  /*2330*/  UMOV UR10, UR26 ;  /* 0x0000001a000a7c82 */ /* 0x010fc40008000000 */
[----:B------:R1:W-:Y:S02]  /*2340*/  UTMALDG.3D.2CTA [UR8], [UR22], desc[UR38] ;  /* 0x00002608160075b4 */ /* 0x0003e40008211000 */
[----:B-1----:R-:W-:Y:S01]  /*2350*/  NOP ;  /* 0x0000000000007918 */ /* 0x002fe20000000000 */
.L_x_39:
[----:B------:R-:W-:Y:S05]  /*2360*/  BSYNC.RECONVERGENT B0 ;  /* 0x0000000000007941 */ /* 0x000fea0003800200 */
.L_x_38:
[----:B------:R-:W-:Y:S01]  /*2370*/  UIADD3 UR13, UPT, UPT, UR13, 0x1, URZ ;  /* 0x000000010d0d7890 */ /* 0x000fe2000fffe0ff */
[----:B------:R-:W-:-:S03]  /*2380*/  UMOV UR6, UR15 ;  /* 0x0000000f00067c82 */ /* 0x000fc60008000000 */
[----:B------:R-:W-:-:S09]  /*2390*/  UISETP.NE.AND UP0, UPT, UR13, UR21, UPT ;  /* 0x000000150d00728c */ /* 0x000fd2000bf05270 */
[----:B------:R-:W-:Y:S05]  /*23a0*/  BRA.U UP0, `(.L_x_40) ;  /* 0xfffffffd00047547 */ /* 0x000fea000b83ffff */
.L_x_32:
[C---:B------:R-:W-:Y:S01]  /*23b0*/  LEA R3, R11.reuse, UR14, 0x3 ;  /* 0x0000000e0b037c11 */ /* 0x040fe2000f8e18ff */
[----:B------:R-:W-:Y:S01]  /*23c0*/  NOP ;  /* 0x0000000000007918 */ /* 0x000fe20000000000 */
[----:B-1----:R-:W-:Y:S02]  /*23d0*/  SHF.L.U32 R0, R10, 0x1f, RZ ;  /* 0x0000001f0a007819 */ /* 0x002fe400000006ff */
[----:B------:R-:W-:Y:S02]  /*23e0*/  LEA R5, R11, UR14, 0x4 ;  /* 0x0000000e0b057c11 */ /* 0x000fe4000f8e20ff */
[----:B--2-4-:R-:W1:Y:S02]  /*23f0*/  SYNCS.PHASECHK.TRANS64.TRYWAIT P0, [R3+URZ+0x70], R0 ;  /* 0x00007000030075a7 */ /* 0x014e6400080011ff */
[----:B-1----:R-:W-:Y:S05]  /*2400*/  @!P0 BRA `(.L_x_41) ;  /* 0x0000006000948947 */ /* 0x002fea0003800000 */
.L_x_137:
[----:B------:R-:W2:Y:S01]  /*2410*/  LDS.128 R4, [R5+0x100] ;  /* 0x0001000005047984 */ /* 0x000ea20000000c00 */
[----:B------:R-:W-:Y:S01]  /*2420*/  UISETP.GE.AND UP0, UPT, UR42, 0x1, UPT ;  /* 0x000000012a00788c */ /* 0x000fe2000bf06270 */
[----:B------:R-:W-:Y:S01]  /*2430*/  @!PT LDS RZ, [RZ] ;  /* 0x00000000fffff984 */ /* 0x000fe20000000800 */
[----:B------:R-:W-:Y:S01]  /*2440*/  @!PT LDS RZ, [RZ] ;  /* 0x00000000fffff984 */ /* 0x000fe20000000800 */
[----:B------:R-:W-:Y:S01]  /*2450*/  @!PT LDS RZ, [RZ] ;  /* 0x00000000fffff984 */ /* 0x000fe20000000800 */
[----:B------:R-:W-:Y:S01]  /*2460*/  @!PT LDS RZ, [RZ] ;  /* 0x00000000fffff984 */ /* 0x000fe20000000800 */
[----:B------:R4:W-:Y:S06]  /*2470*/  MEMBAR.ALL.CTA ;  /* 0x0000000000007992 */ /* 0x0009ec0000008000 */
[----:B----4-:R-:W4:Y:S01]  /*2480*/  FENCE.VIEW.ASYNC.S ;  /* 0x00000000000073c6 */ /* 0x010f220000000000 */
[----:B--2---:R-:W-:-:S13]  /*2490*/  LOP3.LUT P0, RZ, R6, 0x1, RZ, 0xc0, !PT ;  /* 0x0000000106ff7812 */ /* 0x004fda000780c0ff */
[----:B----4-:R-:W-:Y:S01]  /*24a0*/  VOTEU.ANY UP1, P0 ;  /* 0x0000000000ff7886 */ /* 0x010fe20000020100 */
[----:B------:R-:W-:-:S13]  /*24b0*/  PLOP3.LUT P0, PT, PT, PT, UP1, 0x80, 0x8 ;  /* 0x000000000008781c */ /* 0x000fda0003f0f018 */
[----:B-1----:R-:W-:Y:S02]  /*24c0*/  @P0 LOP3.LUT R0, R5, 0xffff, RZ, 0xc0, !PT ;  /* 0x0000ffff05000812 */ /* 0x002fe400078ec0ff */
[----:B---3--:R-:W-:Y:S02]  /*24d0*/  @P0 MOV R2, R4 ;  /* 0x0000000400020202 */ /* 0x008fe40000000f00 */
[----:B------:R-:W-:Y:S01]  /*24e0*/  @P0 R2UR UR5, R0 ;  /* 0x00000000000502ca */ /* 0x000fe200000e0000 */
[----:B------:R-:W-:Y:S01]  /*24f0*/  VIADD R0, R3, 0x80 ;  /* 0x0000008003007836 */ /* 0x000fe20000000000 */
[----:B------:R-:W-:Y:S02]  /*2500*/  @P0 SHF.R.U32.HI R4, RZ, 0x10, R5 ;  /* 0x00000010ff040819 */ /* 0x000fe40000011605 */
[----:B------:R-:W-:Y:S02]  /*2510*/  @P0 R2UR UR6, R2 ;  /* 0x00000000020602ca */ /* 0x000fe400000e0000 */
[----:B------:R-:W-:-:S02]  /*2520*/  PRMT R0, RZ, 0x654, R0 ;  /* 0x00000654ff007816 */ /* 0x000fc40000000000 */
[----:B------:R-:W-:Y:S02]  /*2530*/  @P0 R2UR UR4, R4 ;  /* 0x00000000040402ca */ /* 0x000fe400000e0000 */
[----:B------:R1:W-:Y:S03]  /*2540*/  SYNCS.ARRIVE.TRANS64.RED.A1T0 RZ, [R0+URZ], RZ ;  /* 0x000000ff00ff79a7 */ /* 0x0003e600081004ff */
[----:B------:R-:W-:-:S04]  /*2550*/  @UP1 UMOV UR43, UR5 ;  /* 0x00000005002b1c82 */ /* 0x000fc80008000000 */
[----:B------:R-:W-:-:S04]  /*2560*/  @UP1 UMOV UR44, UR6 ;  /* 0x00000006002c1c82 */ /* 0x000fc80008000000 */
[----:B------:R-:W-:Y:S01]  /*2570*/  @UP1 UMOV UR36, UR4 ;  /* 0x0000000400241c82 */ /* 0x000fe20008000000 */
[----:B------:R-:W-:Y:S05]  /*2580*/  BRA.U !UP0, `(.L_x_42) ;  /* 0x0000000108d47547 */ /* 0x000fea000b800000 */
[----:B------:R-:W2:Y:S01]  /*2590*/  LDCU.128 UR16, c[0x0][0xb10] ;  /* 0x00016200ff1077ac */ /* 0x000ea20008000c00 */
[----:B------:R-:W3:Y:S01]  /*25a0*/  LDCU UR23, c[0x0][0xb20] ;  /* 0x00016400ff1777ac */ /* 0x000ee20008000800 */
[----:B------:R-:W4:Y:S01]  /*25b0*/  LDCU UR22, c[0x0][0xb0c] ;  /* 0x00016180ff1677ac */ /* 0x000f220008000800 */
[----:B------:R-:W1:Y:S01]  /*25c0*/  LDCU.64 UR8, c[0x0][0xb28] ;  /* 0x00016500ff0877ac */ /* 0x000e620008000a00 */
[----:B------:R-:W-:Y:S02]  /*25d0*/  UISETP.NE.AND UP3, UPT, UR42, 0x1, UPT ;  /* 0x000000012a00788c */ /* 0x000fe4000bf65270 */
[----:B--2---:R-:W-:Y:S02]  /*25e0*/  UIMAD.WIDE.U32 UR6, UR45, UR19, URZ ;  /* 0x000000132d0672a5 */ /* 0x004fe4000f8e00ff */
[----:B------:R-:W-:Y:S02]  /*25f0*/  UIMAD.WIDE.U32 UR4, UR46, UR16, URZ ;  /* 0x000000102e0472a5 */ /* 0x000fe4000f8e00ff */
[----:B------:R-:W-:-:S02]  /*2600*/  UISETP.NE.AND UP0, UPT, UR18, 0x1, UPT ;  /* 0x000000011200788c */ /* 0x000fc4000bf05270 */
[----:B------:R-:W-:Y:S01]  /*2610*/  UIMAD.WIDE.U32 UR20, UR43, UR19, URZ ;  /* 0x000000132b1472a5 */ /* 0x000fe2000f8e00ff */
[----:B------:R-:W-:Y:S02]  /*2620*/  UMOV UR6, UR7 ;  /* 0x0000000700067c82 */ /* 0x000fe40008000000 */
[----:B------:R-:W-:Y:S01]  /*2630*/  UMOV UR4, UR5 ;  /* 0x0000000500047c82 */ /* 0x000fe20008000000 */
[----:B---3--:R-:W-:Y:S02]  /*2640*/  USHF.R.U32.HI UR6, URZ, UR23, UR6 ;  /* 0x00000017ff067299 */ /* 0x008fe40008011606 */
[----:B----4-:R-:W-:Y:S02]  /*2650*/  UISETP.NE.AND UP2, UPT, UR22, 0x1, UPT ;  /* 0x000000011600788c */ /* 0x010fe4000bf45270 */
[----:B------:R-:W-:Y:S02]  /*2660*/  USHF.R.U32.HI UR4, URZ, UR17, UR4 ;  /* 0x00000011ff047299 */ /* 0x000fe40008011604 */
[----:B------:R-:W-:-:S02]  /*2670*/  USEL UR5, UR45, UR6, !UP0 ;  /* 0x000000062d057287 */ /* 0x000fc4000c000000 */
[----:B------:R-:W-:Y:S02]  /*2680*/  USEL UR6, UR46, UR4, !UP2 ;  /* 0x000000042e067287 */ /* 0x000fe4000d000000 */
[----:B-1----:R-:W-:Y:S01]  /*2690*/  UIMAD.WIDE.U32 UR10, UR5, UR8, URZ ;  /* 0x00000008050a72a5 */ /* 0x002fe2000f8e00ff */
[----:B------:R-:W-:Y:S01]  /*26a0*/  UMOV UR4, UR21 ;  /* 0x0000001500047c82 */ /* 0x000fe20008000000 */
[----:B------:R-:W-:Y:S02]  /*26b0*/  UIMAD.WIDE.U32 UR12, UR44, UR16, URZ ;  /* 0x000000102c0c72a5 */ /* 0x000fe4000f8e00ff */
[----:B------:R-:W-:-:S03]  /*26c0*/  UIMAD.WIDE.U32 UR20, UR6, UR8, URZ ;  /* 0x00000008061472a5 */ /* 0x000fc6000f8e00ff */
[----:B------:R-:W-:Y:S01]  /*26d0*/  UMOV UR10, UR11 ;  /* 0x0000000b000a7c82 */ /* 0x000fe20008000000 */
[----:B------:R-:W-:Y:S02]  /*26e0*/  USHF.R.U32.HI UR4, URZ, UR23, UR4 ;  /* 0x00000017ff047299 */ /* 0x000fe40008011604 */
[----:B------:R-:W-:Y:S01]  /*26f0*/  @UP3 USHF.R.U32.HI UR5, URZ, UR9, UR10 ;  /* 0x00000009ff053299 */ /* 0x000fe2000801160a */
[----:B------:R-:W-:Y:S01]  /*2700*/  UMOV UR12, UR13 ;  /* 0x0000000d000c7c82 */ /* 0x000fe20008000000 */
[----:B------:R-:W-:Y:S01]  /*2710*/  UMOV UR20, UR21 ;  /* 0x0000001500147c82 */ /* 0x000fe20008000000 */
[----:B------:R-:W-:Y:S02]  /*2720*/  USHF.R.U32.HI UR17, URZ, UR17, UR12 ;  /* 0x00000011ff117299 */ /* 0x000fe4000801160c */
[----:B------:R-:W-:Y:S02]  /*2730*/  USEL UR4, UR43, UR4, !UP0 ;  /* 0x000000042b047287 */ /* 0x000fe4000c000000 */
[----:B------:R-:W-:-:S02]  /*2740*/  @UP3 USHF.R.U32.HI UR6, URZ, UR9, UR20 ;  /* 0x00000009ff063299 */ /* 0x000fc40008011614 */
[----:B------:R-:W-:Y:S02]  /*2750*/  UIMAD UR7, UR42, UR5, URZ ;  /* 0x000000052a0772a4 */ /* 0x000fe4000f8e02ff */
[----:B------:R-:W-:Y:S02]  /*2760*/  USEL UR5, UR44, UR17, !UP2 ;  /* 0x000000112c057287 */ /* 0x000fe4000d000000 */
[----:B------:R-:W-:Y:S02]  /*2770*/  UIMAD UR10, UR42, UR6, URZ ;  /* 0x000000062a0a72a4 */ /* 0x000fe4000f8e02ff */
[----:B------:R-:W-:Y:S02]  /*2780*/  UISETP.GE.AND UP0, UPT, UR4, UR7, UPT ;  /* 0x000000070400728c */ /* 0x000fe4000bf06270 */
[----:B------:R-:W-:Y:S02]  /*2790*/  UIMAD.WIDE.U32 UR12, UR4, UR8, URZ ;  /* 0x00000008040c72a5 */ /* 0x000fe4000f8e00ff */
[----:B------:R-:W-:-:S02]  /*27a0*/  UISETP.GE.OR UP0, UPT, UR5, UR10, UP0 ;  /* 0x0000000a0500728c */ /* 0x000fc40008706670 */
        /* <DEDUP_REMOVED lines=19> */
.L_x_42:
[----:B------:R-:W2:Y:S02]  /*28e0*/  LDCU UR4, c[0x0][0xb30] ;  /* 0x00016600ff0477ac */ /* 0x000ea40008000800 */
[----:B--2---:R-:W-:-:S09]  /*28f0*/  UISETP.NE.AND UP0, UPT, UR4, 0x1, UPT ;  /* 0x000000010400788c */ /* 0x004fd2000bf05270 */
[----:B------:R-:W-:Y:S05]  /*2900*/  BRA.U UP0, `(.L_x_43) ;  /* 0x0000000100447547 */ /* 0x000fea000b800000 */
[----:B------:R-:W2:Y:S01]  /*2910*/  LDCU.128 UR8, c[0x0][0xb10] ;  /* 0x00016200ff0877ac */ /* 0x000ea20008000c00 */
[----:B------:R-:W3:Y:S01]  /*2920*/  LDCU UR12, c[0x0][0xb0c] ;  /* 0x00016180ff0c77ac */ /* 0x000ee20008000800 */
[----:B------:R-:W4:Y:S01]  /*2930*/  LDCU UR13, c[0x0][0xb20] ;  /* 0x00016400ff0d77ac */ /* 0x000f220008000800 */
[----:B--2---:R-:W-:Y:S02]  /*2940*/  UIMAD.WIDE.U32 UR6, UR44, UR8, URZ ;  /* 0x000000082c0672a5 */ /* 0x004fe4000f8e00ff */
[----:B------:R-:W-:Y:S02]  /*2950*/  UIMAD.WIDE.U32 UR4, UR43, UR11, URZ ;  /* 0x0000000b2b0472a5 */ /* 0x000fe4000f8e00ff */
[----:B---3--:R-:W-:Y:S02]  /*2960*/  UISETP.NE.AND UP2, UPT, UR12, 0x1, UPT ;  /* 0x000000010c00788c */ /* 0x008fe4000bf45270 */
[----:B------:R-:W-:Y:S01]  /*2970*/  UISETP.NE.AND UP0, UPT, UR10, 0x1, UPT ;  /* 0x000000010a00788c */ /* 0x000fe2000bf05270 */
[----:B------:R-:W-:-:S02]  /*2980*/  UMOV UR6, UR7 ;  /* 0x0000000700067c82 */ /* 0x000fc40008000000 */
[----:B------:R-:W-:Y:S01]  /*2990*/  UMOV UR4, UR5 ;  /* 0x0000000500047c82 */ /* 0x000fe20008000000 */
[----:B------:R-:W-:Y:S02]  /*29a0*/  USHF.R.U32.HI UR9, URZ, UR9, UR6 ;  /* 0x00000009ff097299 */ /* 0x000fe40008011606 */
[----:B----4-:R-:W-:Y:S02]  /*29b0*/  USHF.R.U32.HI UR4, URZ, UR13, UR4 ;  /* 0x0000000dff047299 */ /* 0x010fe40008011604 */
[----:B------:R-:W-:Y:S02]  /*29c0*/  USEL UR5, UR44, UR9, !UP2 ;  /* 0x000000092c057287 */ /* 0x000fe4000d000000 */
[----:B------:R-:W-:-:S04]  /*29d0*/  USEL UR4, UR43, UR4, !UP0 ;  /* 0x000000042b047287 */ /* 0x000fc8000c000000 */
[----:B------:R-:W-:Y:S02]  /*29e0*/  UIADD3 UR6, UPT, UPT, UR5, -UR4, URZ ;  /* 0x8000000405067290 */ /* 0x000fe4000fffe0ff */
[----:B------:R-:W-:Y:S02]  /*29f0*/  UIADD3 UR4, UPT, UPT, -UR5, UR4, URZ ;  /* 0x0000000405047290 */ /* 0x000fe4000fffe1ff */
[----:B------:R-:W-:Y:S02]  /*2a00*/  UIMAD UR43, UR6, UR10, UR43 ;  /* 0x0000000a062b72a4 */ /* 0x000fe4000f8e022b */
[----:B------:R-:W-:-:S12]  /*2a10*/  UIMAD UR44, UR4, UR12, UR44 ;  /* 0x0000000c042c72a4 */ /* 0x000fd8000f8e022c */
.L_x_43:
[----:B------:R-:W-:Y:S01]  /*2a20*/  VIADD R11, R11, 0x1 ;  /* 0x000000010b0b7836 */ /* 0x000fe20000000000 */
[----:B------:R-:W-:Y:S02]  /*2a30*/  R2UR UR5, R87 ;  /* 0x00000000570572ca */ /* 0x000fe400000e0000 */
[----:B------:R-:W-:Y:S02]  /*2a40*/  R2UR UR4, R86 ;  /* 0x00000000560472ca */ /* 0x000fe400000e0000 */
[C---:B------:R-:W-:Y:S02]  /*2a50*/  ISETP.NE.AND P0, PT, R11.reuse, 0x2, PT ;  /* 0x000000020b00780c */ /* 0x040fe40003f05270 */
[----:B------:R-:W-:Y:S02]  /*2a60*/  PLOP3.LUT P1, PT, PT, PT, PT, 0x80, 0x8 ;  /* 0x000000000008781c */ /* 0x000fe40003f2f070 */
[----:B------:R-:W-:Y:S02]  /*2a70*/  SEL R3, RZ, 0x1, P0 ;  /* 0x00000001ff037807 */ /* 0x000fe40000000000 */
[----:B------:R-:W-:-:S02]  /*2a80*/  SEL R11, R11, RZ, P0 ;  /* 0x000000ff0b0b7207 */ /* 0x000fc40000000000 */
[----:B------:R-:W-:Y:S01]  /*2a90*/  LOP3.LUT R10, R10, R3, RZ, 0x3c, !PT ;  /* 0x000000030a0a7212 */ /* 0x000fe200078e3cff */
[----:B------:R-:W-:Y:S02]  /*2aa0*/  UIADD3 UR25, UPT, UPT, UR44, UR5, URZ ;  /* 0x000000052c197290 */ /* 0x000fe4000fffe0ff */
[----:B------:R-:W-:Y:S01]  /*2ab0*/  UIADD3 UR26, UPT, UPT, UR43, UR4, URZ ;  /* 0x000000042b1a7290 */ /* 0x000fe2000fffe0ff */
[----:B------:R-:W-:Y:S11]  /*2ac0*/  BRA.U UP1, `(.L_x_44) ;  /* 0xffffffed01b07547 */ /* 0x000ff6000b83ffff */
[----:B------:R-:W-:Y:S01]  /*2ad0*/  UIADD3 UR14, UPT, UPT, UR14, 0x18, URZ ;  /* 0x000000180e0e7890 */ /* 0x000fe2000fffe0ff */
[----:B------:R-:W-:-:S03]  /*2ae0*/  SHF.L.U32 R3, R12, 0x1f, RZ ;  /* 0x0000001f0c037819 */ /* 0x000fc600000006ff */
[----:B------:R-:W-:-:S09]  /*2af0*/  ULEA UR4, UR15, UR14, 0x3 ;  /* 0x0000000e0f047291 */ /* 0x000fd2000f8e18ff */
[----:B------:R-:W2:Y:S02]  /*2b00*/  SYNCS.PHASECHK.TRANS64.TRYWAIT P0, [UR4], R3 ;  /* 0x00000003ff0075a7 */ /* 0x000ea40008001104 */
[----:B--2---:R-:W-:Y:S05]  /*2b10*/  @!P0 BRA `(.L_x_45) ;  /* 0x0000005800e48947 */ /* 0x004fea0003800000 */
.L_x_139:
[----:B------:R-:W-:-:S04]  /*2b20*/  UIADD3 UR4, UPT, UPT, UR15, 0x1, URZ ;  /* 0x000000010f047890 */ /* 0x000fc8000fffe0ff */
[----:B------:R-:W-:-:S04]  /*2b30*/  UISETP.NE.AND UP0, UPT, UR4, 0x3, UPT ;  /* 0x000000030400788c */ /* 0x000fc8000bf05270 */
[----:B------:R-:W-:Y:S02]  /*2b40*/  USEL UR6, URZ, 0x1, UP0 ;  /* 0x00000001ff067887 */ /* 0x000fe40008000000 */
[----:B------:R-:W-:-:S04]  /*2b50*/  USEL UR4, UR4, URZ, UP0 ;  /* 0x000000ff04047287 */ /* 0x000fc80008000000 */
[----:B------:R-:W-:Y:S01]  /*2b60*/  ULEA UR5, UR4, UR14, 0x3 ;  /* 0x0000000e04057291 */ /* 0x000fe2000f8e18ff */
[----:B------:R-:W-:-:S04]  /*2b70*/  LOP3.LUT R12, R12, UR6, RZ, 0x3c, !PT ;  /* 0x000000060c0c7c12 */ /* 0x000fc8000f8e3cff */
[----:B-1----:R-:W-:-:S04]  /*2b80*/  SHF.L.U32 R3, R12, 0x1f, RZ ;  /* 0x0000001f0c037819 */ /* 0x002fc800000006ff */
[----:B------:R-:W1:Y:S02]  /*2b90*/  SYNCS.PHASECHK.TRANS64.TRYWAIT P0, [UR5], R3 ;  /* 0x00000003ff0075a7 */ /* 0x000e640008001105 */
[----:B-1----:R-:W-:Y:S05]  /*2ba0*/  @!P0 BRA `(.L_x_46) ;  /* 0x0000005800d88947 */ /* 0x002fea0003800000 */
.L_x_141:
[----:B------:R-:W-:-:S04]  /*2bb0*/  UIADD3 UR4, UPT, UPT, UR4, 0x1, URZ ;  /* 0x0000000104047890 */ /* 0x000fc8000fffe0ff */
[----:B------:R-:W-:-:S04]  /*2bc0*/  UISETP.NE.AND UP0, UPT, UR4, 0x3, UPT ;  /* 0x000000030400788c */ /* 0x000fc8000bf05270 */
[----:B------:R-:W-:Y:S02]  /*2bd0*/  USEL UR5, URZ, 0x1, UP0 ;  /* 0x00000001ff057887 */ /* 0x000fe40008000000 */
[----:B------:R-:W-:-:S04]  /*2be0*/  USEL UR4, UR4, URZ, UP0 ;  /* 0x000000ff04047287 */ /* 0x000fc80008000000 */
[----:B------:R-:W-:Y:S01]  /*2bf0*/  ULEA UR4, UR4, UR14, 0x3 ;  /* 0x0000000e04047291 */ /* 0x000fe2000f8e18ff */
[----:B-1----:R-:W-:-:S04]  /*2c00*/  LOP3.LUT R3, R12, UR5, RZ, 0x3c, !PT ;  /* 0x000000050c037c12 */ /* 0x002fc8000f8e3cff */
[----:B------:R-:W-:Y:S01]  /*2c10*/  SHF.L.U32 R3, R3, 0x1f, RZ ;  /* 0x0000001f03037819 */ /* 0x000fe200000006ff */
[----:B------:R-:W-:-:S07]  /*2c20*/  IMAD.U32 R0, RZ, RZ, UR4 ;  /* 0x00000004ff007e24 */ /* 0x000fce000f8e00ff */
.L_x_47:
[----:B-1----:R1:W2:Y:S02]  /*2c30*/  SYNCS.PHASECHK.TRANS64.TRYWAIT P0, [R0+URZ], R3 ;  /* 0x00000003000075a7 */ /* 0x0022a400080011ff */
[----:B--2---:R-:W-:Y:S05]  /*2c40*/  @!P0 NANOSLEEP.SYNCS 0x989680 ;  /* 0x009896800000895d */ /* 0x004fea0003900000 */
[----:B------:R-:W2:Y:S02]  /*2c50*/  @!P0 SYNCS.PHASECHK.TRANS64 P0, [R0+URZ], R3 ;  /* 0x00000003000085a7 */ /* 0x000ea400080010ff */
[----:B--2---:R-:W-:Y:S05]  /*2c60*/  @P0 EXIT ;  /* 0x000000000000094d */ /* 0x004fea0003800000 */
[----:B------:R-:W-:Y:S05]  /*2c70*/  BRA `(.L_x_47) ;  /* 0xfffffffc00ec7947 */ /* 0x000fea000383ffff */
.L_x_22:
[----:B------:R-:W-:-:S04]  /*2c80*/  UISETP.NE.AND UP0, UPT, UR55, URZ, UPT ;  /* 0x000000ff3700728c */ /* 0x000fc8000bf05270 */
[----:B------:R-:W-:-:S09]  /*2c90*/  UISETP.NE.OR UP0, UPT, UR18, 0x1, UP0 ;  /* 0x000000011200788c */ /* 0x000fd20008705670 */
[----:B------:R-:W-:Y:S05]  /*2ca0*/  BRA.U UP0, `(.L_x_48) ;  /* 0x0000000500487547 */ /* 0x000fea000b800000 */
[----:B------:R-:W-:Y:S01]  /*2cb0*/  ISETP.GE.U32.AND P2, PT, R3, 0x4, PT ;  /* 0x000000040300780c */ /* 0x000fe20003f46070 */
[----:B------:R-:W-:Y:S01]  /*2cc0*/  IMAD.MOV.U32 R12, RZ, RZ, 0x1 ;  /* 0x00000001ff0c7424 */ /* 0x000fe200078e00ff */
[----:B------:R-:W-:Y:S02]  /*2cd0*/  CS2R R10, SRZ ;  /* 0x00000000000a7805 */ /* 0x000fe4000001ff00 */
[----:B------:R-:W-:Y:S01]  /*2ce0*/  CS2R R8, SRZ ;  /* 0x0000000000087805 */ /* 0x000fe2000001ff00 */
[----:B------:R-:W-:Y:S01]  /*2cf0*/  UMOV UR6, 0x400 ;  /* 0x0000040000067882 */ /* 0x000fe20000000000 */
[----:B------:R-:W-:Y:S01]  /*2d00*/  UMOV UR5, URZ ;  /* 0x000000ff00057c82 */ /* 0x000fe20008000000 */
[----:B------:R-:W-:-:S12]  /*2d10*/  ULEA UR6, UR55, UR6, 0x18 ;  /* 0x0000000637067291 */ /* 0x000fd8000f8ec0ff */
.L_x_52:
[----:B------:R-:W-:Y:S02]  /*2d20*/  LEA R0, R8, UR6, 0x3 ;  /* 0x0000000608007c11 */ /* 0x000fe4000f8e18ff */
[----:B------:R-:W-:-:S03]  /*2d30*/  SHF.L.U32 R5, R9, 0x1f, RZ ;  /* 0x0000001f09057819 */ /* 0x000fc600000006ff */
[----:B------:R-:W-:Y:S01]  /*2d40*/  VIADD R4, R0, 0xe0 ;  /* 0x000000e000047836 */ /* 0x000fe20000000000 */
[----:B------:R-:W1:Y:S02]  /*2d50*/  SYNCS.PHASECHK.TRANS64.TRYWAIT P0, [R0+URZ+0xd0], R5 ;  /* 0x0000d005000075a7 */ /* 0x000e6400080011ff */
[----:B-1----:R-:W-:Y:S05]  /*2d60*/  @!P0 BRA `(.L_x_49) ;  /* 0x0000005800808947 */ /* 0x002fea0003800000 */
.L_x_142:
[----:B------:R-:W-:Y:S01]  /*2d70*/  ULEA UR4, UR5, UR6, 0x3 ;  /* 0x0000000605047291 */ /* 0x000fe2000f8e18ff */
[----:B------:R-:W-:Y:S01]  /*2d80*/  PRMT R4, RZ, 0x654, R4 ;  /* 0x00000654ff047816 */ /* 0x000fe20000000004 */
[----:B-1----:R-:W-:Y:S01]  /*2d90*/  @!P2 IMAD.MOV.U32 R5, RZ, RZ, 0x10 ;  /* 0x00000010ff05a424 */ /* 0x002fe200078e00ff */
[----:B------:R-:W-:Y:S01]  /*2da0*/  SHF.L.U32 R7, R12, 0x1f, RZ ;  /* 0x0000001f0c077819 */ /* 0x000fe200000006ff */
[----:B------:R-:W-:Y:S01]  /*2db0*/  UIADD3 UR7, UPT, UPT, UR4, 0x70, URZ ;  /* 0x0000007004077890 */ /* 0x000fe2000fffe0ff */
[----:B------:R1:W-:Y:S05]  /*2dc0*/  SYNCS.ARRIVE.TRANS64.RED.A1T0 RZ, [R4+URZ], RZ ;  /* 0x000000ff04ff79a7 */ /* 0x0003ea00081004ff */
[----:B------:R-:W-:Y:S01]  /*2dd0*/  IMAD.U32 R0, RZ, RZ, UR7 ;  /* 0x00000007ff007e24 */ /* 0x000fe2000f8e00ff */
[----:B------:R-:W2:Y:S04]  /*2de0*/  SYNCS.PHASECHK.TRANS64.TRYWAIT P0, [UR4+0x80], R7 ;  /* 0x00008007ff0075a7 */ /* 0x000ea80008001104 */
[----:B------:R-:W-:Y:S01]  /*2df0*/  PRMT R13, R3, 0x654, R0 ;  /* 0x00000654030d7816 */ /* 0x000fe20000000000 */
[----:B-12---:R-:W-:Y:S06]  /*2e00*/  @!P0 BRA `(.L_x_50) ;  /* 0x00000058006c8947 */ /* 0x006fec0003800000 */
.L_x_144:
[----:B------:R-:W-:Y:S01]  /*2e10*/  ULEA UR8, UR5, UR6, 0x4 ;  /* 0x0000000605087291 */ /* 0x000fe2000f8e20ff */
[----:B------:R-:W-:Y:S01]  /*2e20*/  SEL R2, R13, R2, !P2 ;  /* 0x000000020d027207 */ /* 0x000fe20005000000 */
[----:B------:R-:W-:Y:S01]  /*2e30*/  UIADD3 UR9, UPT, UPT, UR4, 0x70, URZ ;  /* 0x0000007004097890 */ /* 0x000fe2000fffe0ff */
[----:B-1----:R-:W-:Y:S01]  /*2e40*/  LEA R0, R11, UR6, 0x3 ;  /* 0x000000060b007c11 */ /* 0x002fe2000f8e18ff */
[----:B------:R-:W-:Y:S01]  /*2e50*/  UIADD3 UR8, UPT, UPT, UR8, 0x100, URZ ;  /* 0x0000010008087890 */ /* 0x000fe2000fffe0ff */
[----:B------:R1:W-:Y:S01]  /*2e60*/  @!P2 SYNCS.ARRIVE.TRANS64.RED RZ, [R2+URZ], R5 ;  /* 0x0000000502ffa9a7 */ /* 0x0003e200080004ff */
[----:B------:R-:W-:Y:S01]  /*2e70*/  UIADD3 UR4, UPT, UPT, UR5, 0x1, URZ ;  /* 0x0000000105047890 */ /* 0x000fe2000fffe0ff */
[----:B------:R-:W-:-:S03]  /*2e80*/  VIADD R8, R8, 0x1 ;  /* 0x0000000108087836 */ /* 0x000fc60000000000 */
[----:B------:R-:W-:Y:S02]  /*2e90*/  UISETP.NE.AND UP0, UPT, UR4, 0x2, UPT ;  /* 0x000000020400788c */ /* 0x000fe4000bf05270 */
[----:B------:R-:W-:Y:S01]  /*2ea0*/  ISETP.NE.AND P0, PT, R8, 0x2, PT ;  /* 0x000000020800780c */ /* 0x000fe20003f05270 */
[----:B------:R-:W-:Y:S06]  /*2eb0*/  UGETNEXTWORKID.BROADCAST [UR8], [UR9] ;  /* 0x00000000080073ca */ /* 0x000fec0008000100 */
[----:B------:R-:W-:Y:S02]  /*2ec0*/  USEL UR7, URZ, 0x1, UP0 ;  /* 0x00000001ff077887 */ /* 0x000fe40008000000 */
[----:B------:R-:W-:-:S04]  /*2ed0*/  USEL UR5, UR4, URZ, UP0 ;  /* 0x000000ff04057287 */ /* 0x000fc80008000000 */
[----:B------:R-:W-:Y:S02]  /*2ee0*/  LOP3.LUT R12, R12, UR7, RZ, 0x3c, !PT ;  /* 0x000000070c0c7c12 */ /* 0x000fe4000f8e3cff */
[----:B-1----:R-:W-:-:S04]  /*2ef0*/  SHF.L.U32 R5, R10, 0x1f, RZ ;  /* 0x0000001f0a057819 */ /* 0x002fc800000006ff */
[----:B------:R-:W1:Y:S02]  /*2f00*/  SYNCS.PHASECHK.TRANS64.TRYWAIT P1, [R0+URZ+0x70], R5 ;  /* 0x00007005000075a7 */ /* 0x000e6400080211ff */
[----:B-1----:R-:W-:Y:S05]  /*2f10*/  @!P1 BRA `(.L_x_51) ;  /* 0x0000005800409947 */ /* 0x002fea0003800000 */
.L_x_145:
[C---:B------:R-:W-:Y:S01]  /*2f20*/  LEA R4, R11.reuse, UR6, 0x4 ;  /* 0x000000060b047c11 */ /* 0x040fe2000f8e20ff */
[----:B-1----:R-:W-:Y:S01]  /*2f30*/  VIADD R0, R0, 0x80 ;  /* 0x0000008000007836 */ /* 0x002fe20000000000 */
[----:B------:R-:W-:Y:S01]  /*2f40*/  SEL R8, R8, RZ, P0 ;  /* 0x000000ff08087207 */ /* 0x000fe20000000000 */
[----:B------:R-:W-:-:S03]  /*2f50*/  VIADD R11, R11, 0x1 ;  /* 0x000000010b0b7836 */ /* 0x000fc60000000000 */
[----:B------:R-:W1:Y:S01]  /*2f60*/  LDS.128 R4, [R4+0x100] ;  /* 0x0001000004047984 */ /* 0x000e620000000c00 */
[----:B------:R-:W-:Y:S02]  /*2f70*/  PRMT R0, RZ, 0x654, R0 ;  /* 0x00000654ff007816 */ /* 0x000fe40000000000 */
[C---:B------:R-:W-:Y:S01]  /*2f80*/  ISETP.NE.AND P1, PT, R11.reuse, 0x2, PT ;  /* 0x000000020b00780c */ /* 0x040fe20003f25270 */
[----:B------:R-:W-:Y:S01]  /*2f90*/  @!PT LDS RZ, [RZ] ;  /* 0x00000000fffff984 */ /* 0x000fe20000000800 */
[----:B------:R-:W-:Y:S01]  /*2fa0*/  @!PT LDS RZ, [RZ] ;  /* 0x00000000fffff984 */ /* 0x000fe20000000800 */
[----:B------:R-:W-:Y:S01]  /*2fb0*/  @!PT LDS RZ, [RZ] ;  /* 0x00000000fffff984 */ /* 0x000fe20000000800 */
[----:B------:R-:W-:Y:S01]  /*2fc0*/  @!PT LDS RZ, [RZ] ;  /* 0x00000000fffff984 */ /* 0x000fe20000000800 */
[----:B------:R2:W-:Y:S06]  /*2fd0*/  MEMBAR.ALL.CTA ;  /* 0x0000000000007992 */ /* 0x0005ec0000008000 */
[----:B--2---:R-:W2:Y:S01]  /*2fe0*/  FENCE.VIEW.ASYNC.S ;  /* 0x00000000000073c6 */ /* 0x004ea20000000000 */
[----:B------:R-:W-:Y:S01]  /*2ff0*/  SEL R11, R11, RZ, P1 ;  /* 0x000000ff0b0b7207 */ /* 0x000fe20000800000 */
[----:B--2---:R2:W-:Y:S01]  /*3000*/  SYNCS.ARRIVE.TRANS64.RED.A1T0 RZ, [R0+URZ], RZ ;  /* 0x000000ff00ff79a7 */ /* 0x0045e200081004ff */
[----:B-1----:R-:W-:-:S02]  /*3010*/  LOP3.LUT P3, RZ, R6, 0x1, RZ, 0xc0, !PT ;  /* 0x0000000106ff7812 */ /* 0x002fc4000786c0ff */
[----:B------:R-:W-:-:S04]  /*3020*/  SEL R5, RZ, 0x1, P1 ;  /* 0x00000001ff057807 */ /* 0x000fc80000800000 */
[----:B------:R-:W-:Y:S02]  /*3030*/  LOP3.LUT R10, R10, R5, RZ, 0x3c, !PT ;  /* 0x000000050a0a7212 */ /* 0x000fe400078e3cff */
[----:B--2---:R-:W-:-:S04]  /*3040*/  SEL R0, RZ, 0x1, P0 ;  /* 0x00000001ff007807 */ /* 0x004fc80000000000 */
[----:B------:R-:W-:Y:S01]  /*3050*/  LOP3.LUT R9, R9, R0, RZ, 0x3c, !PT ;  /* 0x0000000009097212 */ /* 0x000fe200078e3cff */
[----:B------:R-:W-:Y:S06]  /*3060*/  @P3 BRA `(.L_x_52) ;  /* 0xfffffffc002c3947 */ /* 0x000fec000383ffff */
[----:B------:R-:W-:Y:S01]  /*3070*/  ULEA UR4, UR5, UR6, 0x3 ;  /* 0x0000000605047291 */ /* 0x000fe2000f8e18ff */
[----:B------:R-:W-:-:S08]  /*3080*/  SHF.L.U32 R3, R12, 0x1f, RZ ;  /* 0x0000001f0c037819 */ /* 0x000fd000000006ff */
[----:B------:R-:W1:Y:S02]  /*3090*/  SYNCS.PHASECHK.TRANS64 P0, [UR4+0x80], R3 ;  /* 0x00008003ff0075a7 */ /* 0x000e640008001004 */
[----:B-1----:R-:W-:Y:S05]  /*30a0*/  @P0 BRA `(.L_x_53) ;  /* 0x0000000000080947 */ /* 0x002fea0003800000 */
[----:B------:R-:W1:Y:S02]  /*30b0*/  SYNCS.PHASECHK.TRANS64.TRYWAIT P0, [UR4+0x80], R3 ;  /* 0x00008003ff0075a7 */ /* 0x000e640008001104 */
[----:B-1----:R-:W-:Y:S05]  /*30c0*/  @!P0 BRA `(.L_x_54) ;  /* 0x0000005400e88947 */ /* 0x002fea0003800000 */
.L_x_53:
[----:B------:R-:W-:-:S04]  /*30d0*/  UIADD3 UR7, UPT, UPT, UR5, 0x1, URZ ;  /* 0x0000000105077890 */ /* 0x000fc8000fffe0ff */
[----:B------:R-:W-:-:S04]  /*30e0*/  UISETP.NE.AND UP0, UPT, UR7, 0x2, UPT ;  /* 0x000000020700788c */ /* 0x000fc8000bf05270 */
[----:B------:R-:W-:Y:S02]  /*30f0*/  USEL UR8, URZ, 0x1, UP0 ;  /* 0x00000001ff087887 */ /* 0x000fe40008000000 */
[----:B------:R-:W-:-:S04]  /*3100*/  USEL UR7, UR7, URZ, UP0 ;  /* 0x000000ff07077287 */ /* 0x000fc80008000000 */
[----:B------:R-:W-:Y:S01]  /*3110*/  ULEA UR7, UR7, UR6, 0x3 ;  /* 0x0000000607077291 */ /* 0x000fe2000f8e18ff */
[----:B-1----:R-:W-:-:S04]  /*3120*/  LOP3.LUT R3, R12, UR8, RZ, 0x3c, !PT ;  /* 0x000000080c037c12 */ /* 0x002fc8000f8e3cff */
[----:B------:R-:W-:-:S04]  /*3130*/  SHF.L.U32 R0, R3, 0x1f, RZ ;  /* 0x0000001f03007819 */ /* 0x000fc800000006ff */
[----:B------:R-:W1:Y:S02]  /*3140*/  SYNCS.PHASECHK.TRANS64 P0, [UR7+0x80], R0 ;  /* 0x00008000ff0075a7 */ /* 0x000e640008001007 */
[----:B-1----:R-:W-:Y:S05]  /*3150*/  @P0 EXIT ;  /* 0x000000000000094d */ /* 0x002fea0003800000 */
[----:B------:R-:W-:Y:S02]  /*3160*/  SHF.L.U32 R3, R3, 0x1f, RZ ;  /* 0x0000001f03037819 */ /* 0x000fe400000006ff */
[----:B------:R-:W-:-:S07]  /*3170*/  MOV R0, UR7 ;  /* 0x0000000700007c02 */ /* 0x000fce0008000f00 */
.L_x_55:
[----:B-1----:R1:W2:Y:S02]  /*3180*/  SYNCS.PHASECHK.TRANS64.TRYWAIT P0, [R0+URZ+0x80], R3 ;  /* 0x00008003000075a7 */ /* 0x0022a400080011ff */
[----:B--2---:R-:W-:Y:S05]  /*3190*/  @!P0 NANOSLEEP.SYNCS 0x989680 ;  /* 0x009896800000895d */ /* 0x004fea0003900000 */
[----:B------:R-:W2:Y:S02]  /*31a0*/  @!P0 SYNCS.PHASECHK.TRANS64 P0, [R0+URZ+0x80], R3 ;  /* 0x00008003000085a7 */ /* 0x000ea400080010ff */
[----:B--2---:R-:W-:Y:S05]  /*31b0*/  @P0 EXIT ;  /* 0x000000000000094d */ /* 0x004fea0003800000 */
[----:B------:R-:W-:Y:S05]  /*31c0*/  BRA `(.L_x_55) ;  /* 0xfffffffc00ec7947 */ /* 0x000fea000383ffff */
.L_x_48:
[----:B------:R-:W-:Y:S05]  /*31d0*/  BRA.U UP4, `(.L_x_56) ;  /* 0x0000001504487547 */ /* 0x000fea000b800000 */
[----:B------:R-:W-:Y:S01]  /*31e0*/  UMOV UR4, 0x40 ;  /* 0x0000004000047882 */ /* 0x000fe20000000000 */
[----:B------:R-:W-:Y:S01]  /*31f0*/  NOP ;  /* 0x0000000000007918 */ /* 0x000fe20000000000 */
[----:B------:R-:W-:Y:S01]  /*3200*/  ULEA UR5, UR55, UR4, 0x18 ;  /* 0x0000000437057291 */ /* 0x000fe2000f8ec0ff */
[----:B------:R-:W-:Y:S02]  /*3210*/  UMOV UR6, 0x400 ;  /* 0x0000040000067882 */ /* 0x000fe40000000000 */
[----:B------:R-:W-:-:S06]  /*3220*/  ULEA UR6, UR55, UR6, 0x18 ;  /* 0x0000000637067291 */ /* 0x000fcc000f8ec0ff */
[----:B------:R-:W1:Y:S02]  /*3230*/  LDS.U8 R3, [UR5+0x1c] ;  /* 0x00001c05ff037984 */ /* 0x000e640008000000 */
[----:B-1----:R-:W-:-:S13]  /*3240*/  ISETP.NE.AND P0, PT, R3, RZ, PT ;  /* 0x000000ff0300720c */ /* 0x002fda0003f05270 */
[----:B------:R-:W-:Y:S05]  /*3250*/  @P0 BRA `(.L_x_57) ;  /* 0x0000000400080947 */ /* 0x000fea0003800000 */
[----:B------:R-:W-:Y:S02]  /*3260*/  UISETP.NE.U32.AND UP1, UPT, UR68, 0x1, UPT ;  /* 0x000000014400788c */ /* 0x000fe4000bf25070 */
[----:B------:R-:W-:-:S07]  /*3270*/  UIADD3 UR7, UPT, UPT, UR5, 0x8, URZ ;  /* 0x0000000805077890 */ /* 0x000fce000fffe0ff */
[----:B------:R-:W-:Y:S05]  /*3280*/  BRA.U !UP1, `(.L_x_58) ;  /* 0x00000001099c7547 */ /* 0x000fea000b800000 */
[----:B------:R-:W-:Y:S01]  /*3290*/  ELECT P0, URZ, PT ;  /* 0x0000000000ff782f */ /* 0x000fe20003800000 */
[----:B------:R-:W-:-:S12]  /*32a0*/  BSSY B0, `(.L_x_58) ;  /* 0x0000025000007945 */ /* 0x000fd80003800000 */
[----:B------:R-:W-:Y:S05]  /*32b0*/  @!P0 BRA `(.L_x_59) ;  /* 0x00000000008c8947 */ /* 0x000fea0003800000 */
[----:B------:R-:W-:-:S05]  /*32c0*/  UMOV UR4, 0x10 ;  /* 0x0000001000047882 */ /* 0x000fca0000000000 */
[----:B------:R-:W-:Y:S04]  /*32d0*/  DEPBAR.LE SB1, 0x36 ;  /* 0x00009d800000791a */ /* 0x000fe80000000000 */
[----:B------:R-:W1:Y:S02]  /*32e0*/  UTCATOMSWS.2CTA.FIND_AND_SET.ALIGN UP0, UR4, UR4 ;  /* 0x00000004000475e3 */ /* 0x000e640008200800 */
[----:B-1----:R-:W-:Y:S01]  /*32f0*/  MOV R10, UR4 ;  /* 0x00000004000a7c02 */ /* 0x002fe20008000f00 */
[----:B------:R-:W-:Y:S06]  /*3300*/  BRA.U UP0, `(.L_x_60) ;  /* 0x0000000100187547 */ /* 0x000fec000b800000 */
.L_x_61:
[----:B------:R-:W-:Y:S05]  /*3310*/  NANOSLEEP 0x64 ;  /* 0x000000640000795d */ /* 0x000fea0003800000 */
[----:B------:R-:W-:-:S05]  /*3320*/  UMOV UR4, 0x10 ;  /* 0x0000001000047882 */ /* 0x000fca0000000000 */
[----:B------:R-:W-:Y:S04]  /*3330*/  DEPBAR.LE SB1, 0x36 ;  /* 0x00009d800000791a */ /* 0x000fe80000000000 */
[----:B------:R-:W1:Y:S02]  /*3340*/  UTCATOMSWS.2CTA.FIND_AND_SET.ALIGN UP0, UR4, UR4 ;  /* 0x00000004000475e3 */ /* 0x000e640008200800 */
[----:B-1----:R-:W-:Y:S01]  /*3350*/  MOV R10, UR4 ;  /* 0x00000004000a7c02 */ /* 0x002fe20008000f00 */
[----:B------:R-:W-:Y:S05]  /*3360*/  BRA.U !UP0, `(.L_x_61) ;  /* 0xfffffffd08e87547 */ /* 0x000fea000b83ffff */
.L_x_60:
[----:B------:R-:W1:Y:S01]  /*3370*/  LDS R6, [UR5+0x10] ;  /* 0x00001005ff067984 */ /* 0x000e620008000800 */
[----:B------:R-:W-:Y:S01]  /*3380*/  IMAD.U32 R3, RZ, RZ, UR6 ;  /* 0x00000006ff037e24 */ /* 0x000fe2000f8e00ff */
[----:B------:R-:W-:-:S03]  /*3390*/  MOV R4, UR69 ;  /* 0x0000004500047c02 */ /* 0x000fc60008000f00 */
[----:B------:R-:W-:Y:S01]  /*33a0*/  VIADD R3, R3, 0x120 ;  /* 0x0000012003037836 */ /* 0x000fe20000000000 */
[----:B-1----:R-:W-:-:S04]  /*33b0*/  SHF.L.U32 R6, R6, 0x1f, RZ ;  /* 0x0000001f06067819 */ /* 0x002fc800000006ff */
[----:B------:R-:W1:Y:S02]  /*33c0*/  SYNCS.PHASECHK.TRANS64.TRYWAIT P0, [UR5+0x8], R6 ;  /* 0x00000806ff0075a7 */ /* 0x000e640008001105 */
[----:B-1----:R-:W-:Y:S05]  /*33d0*/  @P0 BRA `(.L_x_62) ;  /* 0x0000000000080947 */ /* 0x002fea0003800000 */
[----:B------:R-:W1:Y:S02]  /*33e0*/  SYNCS.PHASECHK.TRANS64.TRYWAIT P0, [UR5+0x8], R6 ;  /* 0x00000806ff0075a7 */ /* 0x000e640008001105 */
[----:B-1----:R-:W-:Y:S05]  /*33f0*/  @!P0 BRA `(.L_x_63) ;  /* 0x0000005400348947 */ /* 0x002fea0003800000 */
.L_x_62:
[----:B------:R-:W-:Y:S01]  /*3400*/  PRMT R4, R4, 0x654, R3 ;  /* 0x0000065404047816 */ /* 0x000fe20000000003 */
[----:B------:R-:W-:Y:S01]  /*3410*/  HFMA2 R3, -RZ, RZ, 0, 5.9604644775390625e-08 ;  /* 0x00000001ff037431 */ /* 0x000fe200000001ff */
[----:B------:R-:W-:Y:S01]  /*3420*/  UPRMT UR4, UR69, 0x654, UR7 ;  /* 0x0000065445047896 */ /* 0x000fe20008000007 */
[----:B------:R-:W-:Y:S02]  /*3430*/  IMAD.MOV.U32 R7, RZ, RZ, 0xffff ;  /* 0x0000ffffff077424 */ /* 0x000fe400078e00ff */
[----:B-1----:R-:W-:Y:S02]  /*3440*/  IMAD.MOV.U32 R6, RZ, RZ, 0x4 ;  /* 0x00000004ff067424 */ /* 0x002fe400078e00ff */
[----:B------:R-:W-:Y:S01]  /*3450*/  IMAD.SHL.U32 R9, R10, 0x20, RZ ;  /* 0x000000200a097824 */ /* 0x000fe200078e00ff */
[----:B------:R-:W-:Y:S02]  /*3460*/  MOV R5, UR4 ;  /* 0x0000000400057c02 */ /* 0x000fe40008000f00 */
[-C--:B------:R-:W-:Y:S01]  /*3470*/  SHF.L.U32 R8, R7, R10.reuse, RZ ;  /* 0x0000000a07087219 */ /* 0x080fe200000006ff */
[----:B------:R1:W-:Y:S01]  /*3480*/  SYNCS.ARRIVE.TRANS64.RED RZ, [UR4], R6 ;  /* 0x00000006ffff79a7 */ /* 0x0003e20008000404 */
[----:B------:R-:W-:Y:S01]  /*3490*/  SHF.L.U32 R7, R3, R10, RZ ;  /* 0x0000000a03077219 */ /* 0x000fe200000006ff */
[----:B------:R1:W-:Y:S04]  /*34a0*/  STS [UR6+0x120], R9 ;  /* 0x00012009ff007988 */ /* 0x0003e80008000806 */
[----:B------:R1:W-:Y:S04]  /*34b0*/  STAS [R4.64], R10 ;  /* 0x0000000a04007dbd */ /* 0x0003e8000c0008ff */
[----:B------:R1:W-:Y:S04]  /*34c0*/  ATOMS.OR RZ, [UR5+0x14], R8 ;  /* 0x00001408ffff798c */ /* 0x0003e8000b000005 */
[----:B------:R1:W-:Y:S04]  /*34d0*/  ATOMS.OR RZ, [UR5+0x18], R7 ;  /* 0x00001807ffff798c */ /* 0x0003e8000b000005 */
[----:B------:R1:W-:Y:S02]  /*34e0*/  ATOMS.XOR RZ, [UR5+0x10], R3 ;  /* 0x00001003ffff798c */ /* 0x0003e4000b800005 */
.L_x_59:
[----:B------:R-:W-:Y:S05]  /*34f0*/  BSYNC B0 ;  /* 0x0000000000007941 */ /* 0x000fea0003800000 */
.L_x_58:
[----:B------:R-:W-:Y:S05]  /*3500*/  BRA.U UP1, `(.L_x_64) ;  /* 0x00000001016c7547 */ /* 0x000fea000b800000 */
[----:B------:R-:W-:-:S03]  /*3510*/  UMOV UR4, 0xffffffff ;  /* 0xffffffff00047882 */ /* 0x000fc60000000000 */
[----:B------:R-:W-:Y:S05]  /*3520*/  BRA.DIV UR4, `(.L_x_65) ;  /* 0x0000005604007947 */ /* 0x000fea000b800000 */
[----:B------:R-:W-:-:S13]  /*3530*/  ELECT P0, URZ, PT ;  /* 0x0000000000ff782f */ /* 0x000fda0003800000 */
.L_x_149:
[----:B------:R-:W-:Y:S05]  /*3540*/  @!P0 BRA `(.L_x_64) ;  /* 0x00000000005c8947 */ /* 0x000fea0003800000 */
[----:B-1----:R-:W1:Y:S02]  /*3550*/  LDS R4, [UR5+0x10] ;  /* 0x00001005ff047984 */ /* 0x002e640008000800 */
[----:B-1----:R-:W-:-:S04]  /*3560*/  SHF.L.U32 R4, R4, 0x1f, RZ ;  /* 0x0000001f04047819 */ /* 0x002fc800000006ff */
[----:B------:R-:W1:Y:S02]  /*3570*/  SYNCS.PHASECHK.TRANS64.TRYWAIT P0, [UR5+0x8], R4 ;  /* 0x00000804ff0075a7 */ /* 0x000e640008001105 */
[----:B-1----:R-:W-:Y:S05]  /*3580*/  @P0 BRA `(.L_x_66) ;  /* 0x0000000000080947 */ /* 0x002fea0003800000 */
[----:B------:R-:W1:Y:S02]  /*3590*/  SYNCS.PHASECHK.TRANS64.TRYWAIT P0, [UR5+0x8], R4 ;  /* 0x00000804ff0075a7 */ /* 0x000e640008001105 */
[----:B-1----:R-:W-:Y:S05]  /*35a0*/  @!P0 BRA `(.L_x_67) ;  /* 0x0000005400048947 */ /* 0x002fea0003800000 */
.L_x_66:
[----:B------:R-:W2:Y:S01]  /*35b0*/  LDS R6, [UR6+0x120] ;  /* 0x00012006ff067984 */ /* 0x000ea20008000800 */
[----:B-1----:R-:W-:Y:S02]  /*35c0*/  HFMA2 R3, -RZ, RZ, 0, 5.9604644775390625e-08 ;  /* 0x00000001ff037431 */ /* 0x002fe400000001ff */
[----:B------:R-:W-:Y:S01]  /*35d0*/  IMAD.MOV.U32 R4, RZ, RZ, 0xffff ;  /* 0x0000ffffff047424 */ /* 0x000fe200078e00ff */
[----:B------:R-:W-:Y:S01]  /*35e0*/  UPRMT UR4, UR69, 0x654, UR7 ;  /* 0x0000065445047896 */ /* 0x000fe20008000007 */
[----:B--2---:R-:W-:-:S03]  /*35f0*/  IMAD.SHL.U32 R5, R6, 0x20, RZ ;  /* 0x0000002006057824 */ /* 0x004fc600078e00ff */
[-C--:B------:R-:W-:Y:S02]  /*3600*/  SHF.L.U32 R4, R4, R6.reuse, RZ ;  /* 0x0000000604047219 */ /* 0x080fe400000006ff */
[----:B------:R-:W-:Y:S01]  /*3610*/  SHF.L.U32 R6, R3, R6, RZ ;  /* 0x0000000603067219 */ /* 0x000fe200000006ff */
[----:B------:R2:W-:Y:S04]  /*3620*/  STS [UR6+0x120], R5 ;  /* 0x00012005ff007988 */ /* 0x0005e80008000806 */
[----:B------:R2:W-:Y:S04]  /*3630*/  ATOMS.OR RZ, [UR5+0x14], R4 ;  /* 0x00001404ffff798c */ /* 0x0005e8000b000005 */
[----:B------:R2:W-:Y:S01]  /*3640*/  ATOMS.OR RZ, [UR5+0x18], R6 ;  /* 0x00001806ffff798c */ /* 0x0005e2000b000005 */
[----:B------:R-:W-:Y:S03]  /*3650*/  SYNCS.ARRIVE.TRANS64.RED.A1T0 RZ, [UR4], RZ ;  /* 0x000000ffffff79a7 */ /* 0x000fe60008100404 */
[----:B------:R2:W-:Y:S01]  /*3660*/  ATOMS.XOR RZ, [UR5+0x10], R3 ;  /* 0x00001003ffff798c */ /* 0x0005e2000b800005 */
[----:B------:R-:W-:Y:S05]  /*3670*/  BRA `(.L_x_64) ;  /* 0x0000000000107947 */ /* 0x000fea0003800000 */
.L_x_57:
[----:B------:R-:W-:Y:S02]  /*3680*/  MOV R3, 0xffffffff ;  /* 0xffffffff00037802 */ /* 0x000fe40000000f00 */
[----:B------:R-:W-:-:S03]  /*3690*/  MOV R4, 0x36c0 ;  /* 0x000036c000047802 */ /* 0x000fc60000000f00 */
[----:B------:R1:W-:Y:S04]  /*36a0*/  STS [UR6+0x120], R3 ;  /* 0x00012003ff007988 */ /* 0x0003e80008000806 */
[----:B-1---5:R-:W-:Y:S05]  /*36b0*/  CALL.REL.NOINC `($__internal_1_$__cuda_sm10x_tcgen05_guardrail_trap_phase_invalid_during_alloc) ;  /* 0x0000005800647944 */ /* 0x022fea0003c00000 */
.L_x_64:
[----:B------:R-:W-:Y:S05]  /*36c0*/  WARPSYNC.ALL ;  /* 0x0000000000007948 */ /* 0x000fea0003800000 */
[----:B------:R-:W3:Y:S01]  /*36d0*/  S2UR UR4, SR_CgaCtaId ;  /* 0x00000000000479c3 */ /* 0x000ee20000008800 */
[----:B------:R-:W-:Y:S01]  /*36e0*/  UMOV UR41, 0x400 ;  /* 0x0000040000297882 */ /* 0x000fe20000000000 */
[----:B------:R-:W-:-:S06]  /*36f0*/  NOP ;  /* 0x0000000000007918 */ /* 0x000fcc0000000000 */
[----:B------:R-:W-:Y:S06]  /*3700*/  BAR.ARV 0x6, 0xa0 ;  /* 0x0182800000007b1d */ /* 0x000fec0000002000 */
[----:B------:R-:W4:Y:S01]  /*3710*/  LDCU UR6, c[0x0][0x38c] ;  /* 0x00007180ff0677ac */ /* 0x000f220008000800 */
[----:B------:R-:W-:Y:S01]  /*3720*/  LOP3.LUT R0, R0, 0xffff, RZ, 0xc0, !PT ;  /* 0x0000ffff00007812 */ /* 0x000fe200078ec0ff */
[----:B-1----:R-:W-:Y:S01]  /*3730*/  IMAD.MOV.U32 R9, RZ, RZ, 0x1 ;  /* 0x00000001ff097424 */ /* 0x002fe200078e00ff */
[----:B------:R-:W-:Y:S01]  /*3740*/  LOP3.LUT R2, R2, 0xffff, RZ, 0xc0, !PT ;  /* 0x0000ffff02027812 */ /* 0x000fe200078ec0ff */
[----:B------:R-:W-:Y:S01]  /*3750*/  IMAD.MOV.U32 R8, RZ, RZ, RZ ;  /* 0x000000ffff087224 */ /* 0x000fe200078e00ff */
[----:B------:R-:W-:Y:S01]  /*3760*/  R2UR UR65, R0 ;  /* 0x00000000004172ca */ /* 0x000fe200000e0000 */
[----:B------:R-:W-:Y:S01]  /*3770*/  UMOV UR47, URZ ;  /* 0x000000ff002f7c82 */ /* 0x000fe20008000000 */
[----:B------:R-:W-:Y:S01]  /*3780*/  R2UR UR43, R2 ;  /* 0x00000000022b72ca */ /* 0x000fe200000e0000 */
[----:B------:R-:W-:Y:S01]  /*3790*/  UMOV UR38, URZ ;  /* 0x000000ff00267c82 */ /* 0x000fe20008000000 */
[----:B------:R-:W-:Y:S01]  /*37a0*/  UMOV UR37, URZ ;  /* 0x000000ff00257c82 */ /* 0x000fe20008000000 */
[----:B---3--:R-:W-:-:S02]  /*37b0*/  ULEA UR41, UR4, UR41, 0x18 ;  /* 0x0000002904297291 */ /* 0x008fc4000f8ec0ff */
[----:B------:R-:W-:Y:S02]  /*37c0*/  UISETP.NE.AND UP3, UPT, UR68, URZ, UPT ;  /* 0x000000ff4400728c */ /* 0x000fe4000bf65270 */
[----:B------:R-:W-:Y:S02]  /*37d0*/  UIADD3 UR5, UPT, UPT, UR41, 0x6400, URZ ;  /* 0x0000640029057890 */ /* 0x000fe4000fffe0ff */
[----:B------:R-:W-:Y:S02]  /*37e0*/  UIADD3 UR4, UPT, UPT, UR41, 0x1e400, URZ ;  /* 0x0001e40029047890 */ /* 0x000fe4000fffe0ff */
[----:B----4-:R-:W-:Y:S01]  /*37f0*/  UIADD3 UR6, UPT, UPT, UR6, 0x7f, URZ ;  /* 0x0000007f06067890 */ /* 0x010fe2000fffe0ff */
[----:B--2---:R-:W1:Y:S01]  /*3800*/  LDS R3, [UR41+0x120] ;  /* 0x00012029ff037984 */ /* 0x004e620008000800 */
[----:B------:R-:W-:Y:S02]  /*3810*/  USHF.R.U32.HI UR5, URZ, 0x4, UR5 ;  /* 0x00000004ff057899 */ /* 0x000fe40008011605 */
[----:B------:R-:W-:-:S02]  /*3820*/  USHF.R.S32.HI UR64, URZ, 0x1f, UR6 ;  /* 0x0000001fff407899 */ /* 0x000fc40008011406 */
[----:B------:R-:W-:Y:S02]  /*3830*/  USHF.R.U32.HI UR4, URZ, 0x4, UR4 ;  /* 0x00000004ff047899 */ /* 0x000fe40008011604 */
[----:B------:R-:W-:Y:S02]  /*3840*/  ULEA.HI UR64, UR64, UR6, URZ, 0x7 ;  /* 0x0000000640407291 */ /* 0x000fe4000f8f38ff */
[----:B------:R-:W-:Y:S02]  /*3850*/  ULOP3.LUT UR5, UR5, 0x3fff, URZ, 0xc0, !UPT ;  /* 0x00003fff05057892 */ /* 0x000fe4000f8ec0ff */
[----:B------:R-:W-:Y:S02]  /*3860*/  USHF.R.S32.HI UR64, URZ, 0x7, UR64 ;  /* 0x00000007ff407899 */ /* 0x000fe40008011440 */
[----:B------:R-:W-:Y:S02]  /*3870*/  ULOP3.LUT UR45, UR4, 0x3fff, URZ, 0xc0, !UPT ;  /* 0x00003fff042d7892 */ /* 0x000fe4000f8ec0ff */
[----:B------:R-:W-:Y:S01]  /*3880*/  UISETP.LT.AND UP0, UPT, UR64, 0x1, UPT ;  /* 0x000000014000788c */ /* 0x000fe2000bf01270 */
[----:B------:R-:W-:Y:S01]  /*3890*/  UMOV UR62, 0x0 ;  /* 0x00000000003e7882 */ /* 0x000fe20000000000 */
        /* <DEDUP_REMOVED lines=9> */
[----:B------:R-:W-:-:S02]  /*3930*/  ULOP3.LUT UR44, UR5, 0x10000, URZ, 0xfc, !UPT ;  /* 0x00010000052c7892 */ /* 0x000fc4000f8efcff */
[----:B------:R-:W-:Y:S02]  /*3940*/  ULOP3.LUT UR45, UR45, 0x10000, URZ, 0xfc, !UPT ;  /* 0x000100002d2d7892 */ /* 0x000fe4000f8efcff */
[----:B------:R-:W-:Y:S01]  /*3950*/  USEL UR66, UR64, 0x1, !UP0 ;  /* 0x0000000140427887 */ /* 0x000fe2000c000000 */
[----:B------:R-:W-:Y:S01]  /*3960*/  UMOV UR52, 0x0 ;  /* 0x0000000000347882 */ /* 0x000fe20000000000 */
[----:B------:R-:W-:Y:S01]  /*3970*/  UMOV UR53, 0x10100010 ;  /* 0x1010001000357882 */ /* 0x000fe20000000000 */
[----:B------:R-:W-:Y:S01]  /*3980*/  UMOV UR50, 0x0 ;  /* 0x0000000000327882 */ /* 0x000fe20000000000 */
[----:B------:R-:W-:Y:S01]  /*3990*/  UMOV UR51, 0x10100010 ;  /* 0x1010001000337882 */ /* 0x000fe20000000000 */
[----:B------:R-:W-:Y:S01]  /*39a0*/  UMOV UR48, 0x0 ;  /* 0x0000000000307882 */ /* 0x000fe20000000000 */
[----:B------:R-:W-:Y:S01]  /*39b0*/  UMOV UR49, 0x10100010 ;  /* 0x1010001000317882 */ /* 0x000fe20000000000 */
[----:B-1----:R-:W-:Y:S02]  /*39c0*/  R2UR UR67, R3 ;  /* 0x00000000034372ca */ /* 0x002fe400000e0000 */
[----:B------:R-:W-:-:S13]  /*39d0*/  CS2R R2, SRZ ;  /* 0x0000000000027805 */ /* 0x000fda000001ff00 */
.L_x_75:
[C---:B------:R-:W-:Y:S02]  /*39e0*/  LEA R0, R8.reuse, UR41, 0x3 ;  /* 0x0000002908007c11 */ /* 0x040fe4000f8e18ff */
[----:B------:R-:W-:Y:S02]  /*39f0*/  SHF.L.U32 R5, R3, 0x1f, RZ ;  /* 0x0000001f03057819 */ /* 0x000fe400000006ff */
[----:B------:R-:W-:Y:S02]  /*3a00*/  LEA R4, R8, UR41, 0x4 ;  /* 0x0000002908047c11 */ /* 0x000fe4000f8e20ff */
[----:B------:R-:W1:Y:S02]  /*3a10*/  SYNCS.PHASECHK.TRANS64.TRYWAIT P0, [R0+URZ+0x70], R5 ;  /* 0x00007005000075a7 */ /* 0x000e6400080011ff */
[----:B-1-3--:R-:W-:Y:S05]  /*3a20*/  @!P0 BRA `(.L_x_68) ;  /* 0x0000004c00fc8947 */ /* 0x00afea0003800000 */
.L_x_150:
[----:B-1----:R-:W1:Y:S01]  /*3a30*/  LDS.128 R4, [R4+0x100] ;  /* 0x0001000004047984 */ /* 0x002e620000000c00 */
[----:B------:R-:W-:Y:S02]  /*3a40*/  VIADD R0, R0, 0x80 ;  /* 0x0000008000007836 */ /* 0x000fe40000000000 */
[----:B------:R-:W-:Y:S01]  /*3a50*/  VIADD R8, R8, 0x1 ;  /* 0x0000000108087836 */ /* 0x000fe20000000000 */
[----:B------:R-:W-:Y:S01]  /*3a60*/  @!PT LDS RZ, [RZ] ;  /* 0x00000000fffff984 */ /* 0x000fe20000000800 */
[----:B------:R-:W-:Y:S01]  /*3a70*/  @!PT LDS RZ, [RZ] ;  /* 0x00000000fffff984 */ /* 0x000fe20000000800 */
[----:B------:R-:W-:Y:S01]  /*3a80*/  @!PT LDS RZ, [RZ] ;  /* 0x00000000fffff984 */ /* 0x000fe20000000800 */
[----:B------:R-:W-:Y:S01]  /*3a90*/  @!PT LDS RZ, [RZ] ;  /* 0x00000000fffff984 */ /* 0x000fe20000000800 */
[----:B------:R2:W-:Y:S06]  /*3aa0*/  MEMBAR.ALL.CTA ;  /* 0x0000000000007992 */ /* 0x0005ec0000008000 */
[----:B--2---:R-:W2:Y:S01]  /*3ab0*/  FENCE.VIEW.ASYNC.S ;  /* 0x00000000000073c6 */ /* 0x004ea20000000000 */
[----:B------:R-:W-:-:S04]  /*3ac0*/  PRMT R0, RZ, 0x654, R0 ;  /* 0x00000654ff007816 */ /* 0x000fc80000000000 */
[----:B--2---:R2:W-:Y:S01]  /*3ad0*/  SYNCS.ARRIVE.TRANS64.RED.A1T0 RZ, [R0+URZ], RZ ;  /* 0x000000ff00ff79a7 */ /* 0x0045e200081004ff */
[----:B-1----:R-:W-:Y:S01]  /*3ae0*/  LOP3.LUT P1, RZ, R6, 0x1, RZ, 0xc0, !PT ;  /* 0x0000000106ff7812 */ /* 0x002fe2000782c0ff */
[----:B--2---:R-:W-:-:S12]  /*3af0*/  BRA.U UP3, `(.L_x_69) ;  /* 0x0000000503587547 */ /* 0x004fd8000b800000 */
[----:B------:R-:W1:Y:S01]  /*3b00*/  LDCU UR4, c[0x0][0x38c] ;  /* 0x00007180ff0477ac */ /* 0x000e620008000800 */
[----:B------:R-:W-:Y:S02]  /*3b10*/  PLOP3.LUT P2, PT, PT, PT, PT, 0x80, 0x8 ;  /* 0x000000000008781c */ /* 0x000fe40003f4f070 */
[----:B------:R-:W-:Y:S01]  /*3b20*/  SHF.L.U32 R5, R9, 0x1f, RZ ;  /* 0x0000001f09057819 */ /* 0x000fe200000006ff */
[----:B------:R-:W-:Y:S02]  /*3b30*/  ULEA UR46, UR47, UR41, 0x3 ;  /* 0x000000292f2e7291 */ /* 0x000fe4000f8e18ff */
[----:B------:R-:W-:Y:S02]  /*3b40*/  ULEA UR36, UR47, UR67, 0x6 ;  /* 0x000000432f247291 */ /* 0x000fe4000f8e30ff */
[----:B-1----:R-:W-:-:S06]  /*3b50*/  UISETP.GE.AND UP0, UPT, UR4, 0x1, UPT ;  /* 0x000000010400788c */ /* 0x002fcc000bf06270 */
[----:B------:R-:W-:-:S05]  /*3b60*/  PLOP3.LUT P0, PT, PT, PT, UP0, 0x80, 0x8 ;  /* 0x000000000008781c */ /* 0x000fca0003f0f008 */
[----:B------:R-:W-:-:S08]  /*3b70*/  @UP0 ULEA UR4, UR38, UR41, 0x3 ;  /* 0x0000002926040291 */ /* 0x000fd0000f8e18ff */
[----:B------:R-:W-:-:S04]  /*3b80*/  @P0 SHF.L.U32 R0, R2, 0x1f, RZ ;  /* 0x0000001f02000819 */ /* 0x000fc800000006ff */
[----:B------:R1:W2:Y:S01]  /*3b90*/  @P0 SYNCS.PHASECHK.TRANS64.TRYWAIT P2, [UR4], R0 ;  /* 0x00000000ff0005a7 */ /* 0x0002a20008041104 */
[----:B------:R-:W3:Y:S02]  /*3ba0*/  SYNCS.PHASECHK.TRANS64.TRYWAIT P0, [UR46+0xb0], R5 ;  /* 0x0000b005ff0075a7 */ /* 0x000ee4000800112e */
[----:B-123--:R-:W-:Y:S05]  /*3bb0*/  @!P0 BRA `(.L_x_70) ;  /* 0x0000004c00ac8947 */ /* 0x00efea0003800000 */
.L_x_152:
[----:B------:R-:W-:Y:S01]  /*3bc0*/  UMOV UR42, UR37 ;  /* 0x00000025002a7c82 */ /* 0x000fe20008000000 */
[----:B------:R-:W-:Y:S05]  /*3bd0*/  BRA.U !UP0, `(.L_x_71) ;  /* 0x0000000508107547 */ /* 0x000fea000b800000 */
[----:B------:R-:W-:Y:S02]  /*3be0*/  UIADD3 UR42, UPT, UPT, UR66, UR37, URZ ;  /* 0x00000025422a7290 */ /* 0x000fe4000fffe0ff */
[----:B------:R-:W-:Y:S01]  /*3bf0*/  UPLOP3.LUT UP2, UPT, UPT, UPT, UPT, 0x40, 0x4 ;  /* 0x000000000004789c */ /* 0x000fe20003f4e870 */
[----:B------:R-:W-:Y:S01]  /*3c00*/  UMOV UR39, UR64 ;  /* 0x0000004000277c82 */ /* 0x000fe20008000000 */
[----:B------:R-:W-:-:S09]  /*3c10*/  UMOV UR5, UR38 ;  /* 0x0000002600057c82 */ /* 0x000fd20008000000 */
.L_x_74:
[----:B------:R-:W-:Y:S01]  /*3c20*/  ULEA UR7, UR5, UR41, 0x3 ;  /* 0x0000002905077291 */ /* 0x000fe2000f8e18ff */
[----:B--23--:R-:W-:Y:S11]  /*3c30*/  @P2 BRA `(.L_x_72) ;  /* 0x00000000000c2947 */ /* 0x00cff60003800000 */
[----:B-1----:R-:W-:Y:S04]  /*3c40*/  SHF.L.U32 R5, R2, 0x1f, RZ ;  /* 0x0000001f02057819 */ /* 0x002fe800000006ff */
[----:B------:R-:W1:Y:S02]  /*3c50*/  SYNCS.PHASECHK.TRANS64.TRYWAIT P0, [UR7], R5 ;  /* 0x00000005ff0075a7 */ /* 0x000e640008001107 */
[----:B-1----:R-:W-:Y:S05]  /*3c60*/  @!P0 BRA `(.L_x_73) ;  /* 0x0000004c00988947 */ /* 0x002fea0003800000 */
.L_x_72:
[----:B------:R-:W-:Y:S01]  /*3c70*/  UISETP.NE.AND UP0, UPT, UR39, 0x1, UPT ;  /* 0x000000012700788c */ /* 0x000fe2000bf05270 */
[----:B------:R-:W-:Y:S01]  /*3c80*/  PLOP3.LUT P2, PT, PT, PT, PT, 0x80, 0x8 ;  /* 0x000000000008781c */ /* 0x000fe20003f4f070 */
[----:B------:R-:W-:Y:S02]  /*3c90*/  UIADD3 UR4, UPT, UPT, UR5, 0x1, URZ ;  /* 0x0000000105047890 */ /* 0x000fe4000fffe0ff */
[----:B------:R-:W-:Y:S02]  /*3ca0*/  UIADD3 UR40, UPT, UPT, UR7, 0x18, URZ ;  /* 0x0000001807287890 */ /* 0x000fe4000fffe0ff */
[----:B------:R-:W-:Y:S01]  /*3cb0*/  UISETP.NE.AND UP1, UPT, UR4, 0x3, UPT ;  /* 0x000000030400788c */ /* 0x000fe2000bf25270 */
[----:B------:R-:W-:Y:S01]  /*3cc0*/  PLOP3.LUT P0, PT, PT, PT, UP0, 0x80, 0x8 ;  /* 0x000000000008781c */ /* 0x000fe20003f0f008 */
[----:B------:R-:W-:Y:S02]  /*3cd0*/  UIADD3 UR37, UPT, UPT, UR37, 0x1, URZ ;  /* 0x0000000125257890 */ /* 0x000fe4000fffe0ff */
[----:B------:R-:W-:Y:S02]  /*3ce0*/  USEL UR6, URZ, 0x1, UP1 ;  /* 0x00000001ff067887 */ /* 0x000fe40008800000 */
[----:B------:R-:W-:Y:S02]  /*3cf0*/  USEL UR38, UR4, URZ, UP1 ;  /* 0x000000ff04267287 */ /* 0x000fe40008800000 */
[----:B------:R-:W-:Y:S02]  /*3d00*/  UIADD3 UR39, UPT, UPT, UR39, -0x1, URZ ;  /* 0xffffffff27277890 */ /* 0x000fe4000fffe0ff */
[----:B------:R-:W-:Y:S01]  /*3d10*/  @UP0 ULEA UR4, UR38, UR41, 0x3 ;  /* 0x0000002926040291 */ /* 0x000fe2000f8e18ff */
[----:B------:R-:W-:Y:S01]  /*3d20*/  LOP3.LUT R2, R2, UR6, RZ, 0x3c, !PT ;  /* 0x0000000602027c12 */ /* 0x000fe2000f8e3cff */
[----:B------:R-:W-:Y:S02]  /*3d30*/  ULEA UR6, UR5, UR45, 0x9 ;  /* 0x0000002d05067291 */ /* 0x000fe4000f8e48ff */
[----:B------:R-:W-:Y:S01]  /*3d40*/  UISETP.NE.AND UP0, UPT, UR37, UR42, UPT ;  /* 0x0000002a2500728c */ /* 0x000fe2000bf05270 */
[----:B-1----:R-:W-:Y:S01]  /*3d50*/  @P0 SHF.L.U32 R0, R2, 0x1f, RZ ;  /* 0x0000001f02000819 */ /* 0x002fe200000006ff */
[----:B------:R-:W-:Y:S02]  /*3d60*/  UIADD3 UR34, UPT, UPT, UR6, 0x2, URZ ;  /* 0x0000000206227890 */ /* 0x000fe4000fffe0ff */
[----:B------:R-:W-:Y:S01]  /*3d70*/  UIADD3 UR30, UPT, UPT, UR6, 0x4, URZ ;  /* 0x00000004061e7890 */ /* 0x000fe2000fffe0ff */
[----:B------:R2:W3:Y:S01]  /*3d80*/  @P0 SYNCS.PHASECHK.TRANS64.TRYWAIT P2, [UR4], R0 ;  /* 0x00000000ff0005a7 */ /* 0x0004e20008041104 */
[----:B------:R-:W-:Y:S02]  /*3d90*/  ULEA UR4, UR5, UR44, 0xb ;  /* 0x0000002c05047291 */ /* 0x000fe4000f8e58ff */
[----:B------:R-:W-:Y:S02]  /*3da0*/  UIADD3 UR26, UPT, UPT, UR6, 0x6, URZ ;  /* 0x00000006061a7890 */ /* 0x000fe4000fffe0ff */
        /* <DEDUP_REMOVED lines=10> */
[----:B------:R-:W-:Y:S01]  /*3e50*/  UIADD3 UR8, UPT, UPT, UR4, 0x406, URZ ;  /* 0x0000040604087890 */ /* 0x000fe2000fffe0ff */
[----:B------:R-:W-:Y:S01]  /*3e60*/  UMOV UR7, 0x40004040 ;  /* 0x4000404000077882 */ /* 0x000fe20000000000 */
[----:B------:R-:W-:Y:S01]  /*3e70*/  UMOV UR5, 0x40004040 ;  /* 0x4000404000057882 */ /* 0x000fe20000000000 */
[----:B------:R-:W-:Y:S01]  /*3e80*/  UMOV UR35, 0x40004040 ;  /* 0x4000404000237882 */ /* 0x000fe20000000000 */
[----:B------:R1:W-:Y:S01]  /*3e90*/  UTCHMMA.2CTA gdesc[UR4], gdesc[UR6], tmem[UR36], tmem[UR62], idesc[UR63], UP2 ;  /* 0x00ff3e06040075ea */ /* 0x0003e20009200024 */
[----:B------:R-:W-:Y:S01]  /*3ea0*/  UPLOP3.LUT UP2, UPT, UPT, UPT, UPT, 0x80, 0x8 ;  /* 0x000000000008789c */ /* 0x000fe20003f4f070 */
[----:B------:R-:W-:Y:S01]  /*3eb0*/  UMOV UR33, 0x40004040 ;  /* 0x4000404000217882 */ /* 0x000fe20000000000 */
[----:B------:R-:W-:Y:S01]  /*3ec0*/  UMOV UR31, 0x40004040 ;  /* 0x40004040001f7882 */ /* 0x000fe20000000000 */
[----:B------:R2:W-:Y:S01]  /*3ed0*/  UTCHMMA.2CTA gdesc[UR32], gdesc[UR34], tmem[UR36], tmem[UR60], idesc[UR61], UPT ;  /* 0x00ff3c22200075ea */ /* 0x0005e2000ba00024 */
        /* <DEDUP_REMOVED lines=14> */
[----:B------:R-:W-:Y:S01]  /*3fc0*/  UMOV UR9, 0x40004040 ;  /* 0x4000404000097882 */ /* 0x000fe20000000000 */
[----:B------:R2:W-:Y:S01]  /*3fd0*/  UTCHMMA.2CTA gdesc[UR12], gdesc[UR14], tmem[UR36], tmem[UR50], idesc[UR51], UPT ;  /* 0x00ff320e0c0075ea */ /* 0x0005e2000ba00024 */
[----:B------:R2:W-:Y:S01]  /*3fe0*/  UTCHMMA.2CTA gdesc[UR8], gdesc[UR10], tmem[UR36], tmem[UR48], idesc[UR49], UPT ;  /* 0x00ff300a080075ea */ /* 0x0005e2000ba00024 */
[----:B------:R2:W-:Y:S01]  /*3ff0*/  UTCBAR.2CTA.MULTICAST [UR40], URZ, UR43 ;  /* 0x000000ff280073e9 */ /* 0x0005e2000820082b */
[----:B-1----:R-:W-:Y:S01]  /*4000*/  UMOV UR5, UR38 ;  /* 0x0000002600057c82 */ /* 0x002fe20008000000 */
[----:B------:R-:W-:Y:S05]  /*4010*/  BRA.U UP0, `(.L_x_74) ;  /* 0xfffffffd00007547 */ /* 0x000fea000b83ffff */
.L_x_71:
[----:B------:R-:W-:Y:S01]  /*4020*/  UIADD3 UR4, UPT, UPT, UR46, 0x90, URZ ;  /* 0x000000902e047890 */ /* 0x000fe2000fffe0ff */
[----:B------:R-:W-:-:S08]  /*4030*/  UMOV UR37, UR42 ;  /* 0x0000002a00257c82 */ /* 0x000fd00008000000 */
[----:B------:R4:W-:Y:S01]  /*4040*/  UTCBAR.2CTA.MULTICAST [UR4], URZ, UR65 ;  /* 0x000000ff040073e9 */ /* 0x0009e20008200841 */
[----:B------:R-:W-:Y:S02]  /*4050*/  NOP ;  /* 0x0000000000007918 */ /* 0x000fe40000000000 */
.L_x_69:
[----:B----4-:R-:W-:Y:S01]  /*4060*/  UIADD3 UR4, UPT, UPT, UR47, 0x1, URZ ;  /* 0x000000012f047890 */ /* 0x010fe2000fffe0ff */
[----:B------:R-:W-:-:S03]  /*4070*/  ISETP.NE.AND P0, PT, R8, 0x2, PT ;  /* 0x000000020800780c */ /* 0x000fc60003f05270 */
[----:B------:R-:W-:Y:S01]  /*4080*/  UISETP.NE.AND UP0, UPT, UR4, 0x4, UPT ;  /* 0x000000040400788c */ /* 0x000fe2000bf05270 */
[----:B-12---:R-:W-:Y:S02]  /*4090*/  SEL R0, RZ, 0x1, P0 ;  /* 0x00000001ff007807 */ /* 0x006fe40000000000 */
[----:B------:R-:W-:Y:S01]  /*40a0*/  SEL R8, R8, RZ, P0 ;  /* 0x000000ff08087207 */ /* 0x000fe20000000000 */
[----:B------:R-:W-:Y:S01]  /*40b0*/  USEL UR5, URZ, 0x1, UP0 ;  /* 0x00000001ff057887 */ /* 0x000fe20008000000 */
[----:B------:R-:W-:Y:S01]  /*40c0*/  LOP3.LUT R3, R3, R0, RZ, 0x3c, !PT ;  /* 0x0000000003037212 */ /* 0x000fe200078e3cff */
[----:B------:R-:W-:-:S04]  /*40d0*/  USEL UR47, UR4, URZ, UP0 ;  /* 0x000000ff042f7287 */ /* 0x000fc80008000000 */
[----:B------:R-:W-:Y:S01]  /*40e0*/  LOP3.LUT R9, R9, UR5, RZ, 0x3c, !PT ;  /* 0x0000000509097c12 */ /* 0x000fe2000f8e3cff */
[----:B------:R-:W-:Y:S07]  /*40f0*/  @P1 BRA `(.L_x_75) ;  /* 0xfffffff800381947 */ /* 0x000fee000383ffff */
[----:B------:R-:W1:Y:S01]  /*4100*/  S2UR UR8, SR_CgaCtaId ;  /* 0x00000000000879c3 */ /* 0x000e620000008800 */
[----:B------:R-:W-:Y:S01]  /*4110*/  ELECT P0, URZ, PT ;  /* 0x0000000000ff782f */ /* 0x000fe20003800000 */
[----:B------:R-:W-:Y:S01]  /*4120*/  HFMA2 R0, -RZ, RZ, 0, 5.9604644775390625e-08 ;  /* 0x00000001ff007431 */ /* 0x000fe200000001ff */
[----:B------:R-:W-:-:S05]  /*4130*/  UMOV UR4, 0x40 ;  /* 0x0000004000047882 */ /* 0x000fca0000000000 */
[----:B------:R-:W-:Y:S01]  /*4140*/  UVIRTCOUNT.DEALLOC.SMPOOL 0x80 ;  /* 0x000000800000784c */ /* 0x000fe20000000000 */
[----:B------:R-:W-:Y:S02]  /*4150*/  UISETP.NE.AND UP1, UPT, UR68, URZ, UPT ;  /* 0x000000ff4400728c */ /* 0x000fe4000bf25270 */
[----:B-1----:R-:W-:-:S09]  /*4160*/  ULEA UR8, UR8, UR4, 0x18 ;  /* 0x0000000408087291 */ /* 0x002fd2000f8ec0ff */
[----:B------:R1:W-:Y:S01]  /*4170*/  @P0 STS.U8 [UR8+0x1c], R0 ;  /* 0x00001c00ff000988 */ /* 0x0003e20008000008 */
[----:B------:R-:W-:Y:S05]  /*4180*/  BRA.U UP1, `(.L_x_76) ;  /* 0x0000000101a07547 */ /* 0x000fea000b800000 */
[----:B------:R-:W-:Y:S01]  /*4190*/  UIADD3 UR7, UPT, UPT, UR41, 0xb0, URZ ;  /* 0x000000b029077890 */ /* 0x000fe2000fffe0ff */
[----:B------:R-:W-:-:S03]  /*41a0*/  SHF.L.U32 R3, R9, 0x1f, RZ ;  /* 0x0000001f09037819 */ /* 0x000fc600000006ff */
[----:B------:R-:W-:-:S09]  /*41b0*/  ULEA UR4, UR47, UR7, 0x3 ;  /* 0x000000072f047291 */ /* 0x000fd2000f8e18ff */
[----:B------:R-:W2:Y:S02]  /*41c0*/  SYNCS.PHASECHK.TRANS64.TRYWAIT P0, [UR4], R3 ;  /* 0x00000003ff0075a7 */ /* 0x000ea40008001104 */
[----:B--2---:R-:W-:Y:S05]  /*41d0*/  @!P0 BRA `(.L_x_77) ;  /* 0x0000004800548947 */ /* 0x004fea0003800000 */
.L_x_155:
        /* <DEDUP_REMOVED lines=9> */
.L_x_157:
        /* <DEDUP_REMOVED lines=9> */
.L_x_159:
[----:B------:R-:W-:-:S04]  /*4300*/  UIADD3 UR4, UPT, UPT, UR4, 0x1, URZ ;  /* 0x0000000104047890 */ /* 0x000fc8000fffe0ff */
[----:B------:R-:W-:-:S04]  /*4310*/  UISETP.NE.AND UP0, UPT, UR4, 0x4, UPT ;  /* 0x000000040400788c */ /* 0x000fc8000bf05270 */
[----:B------:R-:W-:Y:S02]  /*4320*/  USEL UR5, URZ, 0x1, UP0 ;  /* 0x00000001ff057887 */ /* 0x000fe40008000000 */
[----:B------:R-:W-:-:S04]  /*4330*/  USEL UR4, UR4, URZ, UP0 ;  /* 0x000000ff04047287 */ /* 0x000fc80008000000 */
[----:B------:R-:W-:Y:S01]  /*4340*/  ULEA UR4, UR4, UR7, 0x3 ;  /* 0x0000000704047291 */ /* 0x000fe2000f8e18ff */
[----:B-1----:R-:W-:-:S04]  /*4350*/  LOP3.LUT R3, R2, UR5, RZ, 0x3c, !PT ;  /* 0x0000000502037c12 */ /* 0x002fc8000f8e3cff */
[----:B------:R-:W-:Y:S01]  /*4360*/  SHF.L.U32 R3, R3, 0x1f, RZ ;  /* 0x0000001f03037819 */ /* 0x000fe200000006ff */
[----:B------:R-:W-:-:S04]  /*4370*/  IMAD.U32 R0, RZ, RZ, UR4 ;  /* 0x00000004ff007e24 */ /* 0x000fc8000f8e00ff */
[----:B------:R1:W2:Y:S03]  /*4380*/  SYNCS.PHASECHK.TRANS64.TRYWAIT P0, [R0+URZ], R3 ;  /* 0x00000003000075a7 */ /* 0x0002a600080011ff */
[----:B--2---:R-:W-:Y:S05]  /*4390*/  @!P0 NANOSLEEP.SYNCS 0x989680 ;  /* 0x009896800000895d */ /* 0x004fea0003900000 */
[----:B------:R-:W2:Y:S02]  /*43a0*/  @!P0 SYNCS.PHASECHK.TRANS64 P0, [R0+URZ], R3 ;  /* 0x00000003000085a7 */ /* 0x000ea400080010ff */
[----:B--2---:R-:W-:Y:S05]  /*43b0*/  @P0 BRA `(.L_x_80) ;  /* 0x0000000000200947 */ /* 0x004fea0003800000 */
.L_x_81:
[----:B--2---:R2:W4:Y:S02]  /*43c0*/  SYNCS.PHASECHK.TRANS64.TRYWAIT P0, [R0+URZ], R3 ;  /* 0x00000003000075a7 */ /* 0x00452400080011ff */
[----:B----4-:R-:W-:Y:S05]  /*43d0*/  @!P0 NANOSLEEP.SYNCS 0x989680 ;  /* 0x009896800000895d */ /* 0x010fea0003900000 */
[----:B------:R-:W4:Y:S02]  /*43e0*/  @!P0 SYNCS.PHASECHK.TRANS64 P0, [R0+URZ], R3 ;  /* 0x00000003000085a7 */ /* 0x000f2400080010ff */
[----:B----4-:R-:W-:Y:S05]  /*43f0*/  @!P0 BRA `(.L_x_81) ;  /* 0xfffffffc00f08947 */ /* 0x010fea000383ffff */
[----:B------:R-:W-:Y:S05]  /*4400*/  BRA `(.L_x_80) ;  /* 0x00000000000c7947 */ /* 0x000fea0003800000 */
.L_x_76:
[----:B------:R-:W-:-:S04]  /*4410*/  UIADD3 UR4, UPT, UPT, UR41, 0xf0, URZ ;  /* 0x000000f029047890 */ /* 0x000fc8000fffe0ff */
[----:B------:R-:W-:-:S09]  /*4420*/  UPRMT UR4, UR69, 0x654, UR4 ;  /* 0x0000065445047896 */ /* 0x000fd20008000004 */
[----:B------:R-:W-:Y:S03]  /*4430*/  SYNCS.ARRIVE.TRANS64.RED.A1T0 RZ, [UR4], RZ ;  /* 0x000000ffffff79a7 */ /* 0x000fe60008100404 */
.L_x_80:
[----:B-12---:R-:W-:Y:S01]  /*4440*/  SHF.L.U32 R3, RZ, 0x1f, RZ ;  /* 0x0000001fff037819 */ /* 0x006fe200000006ff */
[----:B------:R-:W-:Y:S01]  /*4450*/  UIADD3 UR4, UPT, UPT, UR41, 0xf0, URZ ;  /* 0x000000f029047890 */ /* 0x000fe2000fffe0ff */
[----:B------:R-:W-:Y:S02]  /*4460*/  PLOP3.LUT P0, PT, PT, PT, UP1, 0x80, 0x8 ;  /* 0x000000000008781c */ /* 0x000fe40003f0f018 */
[----:B------:R-:W1:Y:S02]  /*4470*/  SYNCS.PHASECHK.TRANS64.TRYWAIT P1, [UR41+0xf0], R3 ;  /* 0x0000f003ff0075a7 */ /* 0x000e640008021129 */
[----:B-1----:R-:W-:Y:S09]  /*4480*/  @!P1 BRA `(.L_x_82) ;  /* 0x0000004400f09947 */ /* 0x002ff20003800000 */
.L_x_161:
[----:B------:R-:W-:Y:S01]  /*4490*/  @!UP1 UPRMT UR4, UR69, 0x654, UR4 ;  /* 0x0000065445049896 */ /* 0x000fe20008000004 */
[----:B------:R-:W-:Y:S01]  /*44a0*/  UMOV UR5, 0xffff ;  /* 0x0000ffff00057882 */ /* 0x000fe20000000000 */
[----:B------:R-:W-:-:S07]  /*44b0*/  UMOV UR6, 0x1 ;  /* 0x0000000100067882 */ /* 0x000fce0000000000 */
[----:B------:R-:W-:Y:S01]  /*44c0*/  @!P0 SYNCS.ARRIVE.TRANS64.RED.A1T0 RZ, [UR4], RZ ;  /* 0x000000ffffff89a7 */ /* 0x000fe20008100404 */
[----:B------:R-:W-:Y:S01]  /*44d0*/  NOP ;  /* 0x0000000000007918 */ /* 0x000fe20000000000 */
[----:B-1----:R-:W1:Y:S01]  /*44e0*/  LDS R0, [UR8+0x14] ;  /* 0x00001408ff007984 */ /* 0x002e620008000800 */
[----:B------:R-:W-:-:S04]  /*44f0*/  ULOP3.LUT UR4, UR67, 0xffff, URZ, 0xc0, !UPT ;  /* 0x0000ffff43047892 */ /* 0x000fc8000f8ec0ff */
[----:B------:R-:W-:-:S04]  /*4500*/  USHF.R.U32.HI UR4, URZ, 0x5, UR4 ;  /* 0x00000005ff047899 */ /* 0x000fc80008011604 */
[----:B------:R-:W-:Y:S02]  /*4510*/  USHF.L.U32 UR5, UR5, UR4, URZ ;  /* 0x0000000405057299 */ /* 0x000fe400080006ff */
[----:B------:R-:W-:-:S04]  /*4520*/  USHF.L.U32 UR4, UR6, UR4, URZ ;  /* 0x0000000406047299 */ /* 0x000fc800080006ff */
[----:B-1----:R-:W-:-:S04]  /*4530*/  LOP3.LUT R0, R0, UR5, RZ, 0xc0, !PT ;  /* 0x0000000500007c12 */ /* 0x002fc8000f8ec0ff */
[----:B------:R-:W-:-:S13]  /*4540*/  ISETP.NE.AND P0, PT, R0, UR5, PT ;  /* 0x0000000500007c0c */ /* 0x000fda000bf05270 */
[----:B------:R-:W-:Y:S05]  /*4550*/  @P0 BRA `(.L_x_83) ;  /* 0x0000000000580947 */ /* 0x000fea0003800000 */
[----:B------:R-:W1:Y:S02]  /*4560*/  LDS R0, [UR8+0x18] ;  /* 0x00001808ff007984 */ /* 0x000e640008000800 */
[----:B-1----:R-:W-:-:S04]  /*4570*/  LOP3.LUT R0, R0, UR4, RZ, 0xc0, !PT ;  /* 0x0000000400007c12 */ /* 0x002fc8000f8ec0ff */
[----:B------:R-:W-:-:S13]  /*4580*/  ISETP.NE.AND P0, PT, R0, UR4, PT ;  /* 0x0000000400007c0c */ /* 0x000fda000bf05270 */
[----:B------:R-:W-:Y:S05]  /*4590*/  @P0 BRA `(.L_x_84) ;  /* 0x00000000003c0947 */ /* 0x000fea0003800000 */
[----:B------:R-:W1:Y:S01]  /*45a0*/  S2R R2, SR_LANEID ;  /* 0x0000000000027919 */ /* 0x000e620000000000 */
[----:B------:R-:W-:Y:S01]  /*45b0*/  ULOP3.LUT UR5, URZ, UR5, URZ, 0x33, !UPT ;  /* 0x00000005ff057292 */ /* 0x000fe2000f8e33ff */
[----:B------:R-:W-:Y:S01]  /*45c0*/  LOP3.LUT R4, RZ, UR4, RZ, 0x33, !PT ;  /* 0x00000004ff047c12 */ /* 0x000fe2000f8e33ff */
[----:B------:R-:W-:Y:S02]  /*45d0*/  VOTEU.ANY UR4, UPT, PT ;  /* 0x0000000000047886 */ /* 0x000fe400038e0100 */
[----:B------:R-:W-:Y:S01]  /*45e0*/  UFLO.U32 UR4, UR4 ;  /* 0x00000004000472bd */ /* 0x000fe200080e0000 */
[----:B------:R-:W2:Y:S01]  /*45f0*/  REDUX UR6, R4 ;  /* 0x00000000040673c4 */ /* 0x000ea20000000000 */
[----:B------:R-:W-:-:S06]  /*4600*/  IMAD.U32 R0, RZ, RZ, UR5 ;  /* 0x00000005ff007e24 */ /* 0x000fcc000f8e00ff */
[----:B------:R4:W-:Y:S01]  /*4610*/  UTCATOMSWS.AND URZ, UR5 ;  /* 0x0000000500ff79e3 */ /* 0x0009e20008000000 */
[----:B------:R-:W3:Y:S01]  /*4620*/  REDUX UR7, R0 ;  /* 0x00000000000773c4 */ /* 0x000ee20000000000 */
[----:B-1----:R-:W-:Y:S01]  /*4630*/  ISETP.EQ.U32.AND P0, PT, R2, UR4, PT ;  /* 0x0000000402007c0c */ /* 0x002fe2000bf02070 */
[----:B--2---:R-:W-:Y:S01]  /*4640*/  IMAD.U32 R2, RZ, RZ, UR6 ;  /* 0x00000006ff027e24 */ /* 0x004fe2000f8e00ff */
[----:B---3--:R-:W-:-:S11]  /*4650*/  MOV R3, UR7 ;  /* 0x0000000700037c02 */ /* 0x008fd60008000f00 */
[----:B------:R4:W-:Y:S04]  /*4660*/  @P0 ATOMS.AND RZ, [UR8+0x14], R3 ;  /* 0x00001403ffff098c */ /* 0x0009e8000a800008 */
[----:B------:R4:W-:Y:S01]  /*4670*/  @P0 ATOMS.AND RZ, [UR8+0x18], R2 ;  /* 0x00001802ffff098c */ /* 0x0009e2000a800008 */
[----:B------:R-:W-:Y:S05]  /*4680*/  BRA `(.L_x_85) ;  /* 0x0000000000147947 */ /* 0x000fea0003800000 */
.L_x_84:
[----:B------:R-:W-:Y:S02]  /*4690*/  MOV R2, 0x46b0 ;  /* 0x000046b000027802 */ /* 0x000fe40000000f00 */
[----:B---3-5:R-:W-:Y:S05]  /*46a0*/  CALL.REL.NOINC `($__internal_0_$__cuda_sm10x_tcgen05_guardrail_trap_col_being_dealloced_not_returned_by_alloc) ;  /* 0x00000048005c7944 */ /* 0x028fea0003c00000 */
[----:B------:R-:W-:Y:S05]  /*46b0*/  BRA `(.L_x_85) ;  /* 0x0000000000087947 */ /* 0x000fea0003800000 */
.L_x_83:
[----:B------:R-:W-:Y:S02]  /*46c0*/  MOV R2, 0x46e0 ;  /* 0x000046e000027802 */ /* 0x000fe40000000f00 */
[----:B---3-5:R-:W-:Y:S05]  /*46d0*/  CALL.REL.NOINC `($__internal_2_$__cuda_sm10x_tcgen05_guardrail_trap_unallocated_columns_being_dealloced) ;  /* 0x0000004800687944 */ /* 0x028fea0003c00000 */
.L_x_85:
[----:B------:R-:W-:Y:S01]  /*46e0*/  NOP ;  /* 0x0000000000007918 */ /* 0x000fe20000000000 */
[----:B----4-:R-:W-:Y:S05]  /*46f0*/  EXIT ;  /* 0x000000000000794d */ /* 0x010fea0003800000 */
.L_x_56:
[----:B------:R-:W-:-:S09]  /*4700*/  UISETP.NE.OR UP0, UPT, UR18, 0x3, !UP3 ;  /* 0x000000031200788c */ /* 0x000fd2000df05670 */
[----:B------:R-:W-:Y:S05]  /*4710*/  BRA.U UP0, `(.L_x_86) ;  /* 0x0000000d00f07547 */ /* 0x000fea000b800000 */
[----:B------:R-:W1:Y:S01]  /*4720*/  LDCU UR33, c[0x0][0x370] ;  /* 0x00006e00ff2177ac */ /* 0x000e620008000800 */
[----:B------:R-:W2:Y:S01]  /*4730*/  LDC.64 R16, c[0x0][0x348] ;  /* 0x0000d200ff107b82 */ /* 0x000ea20000000a00 */
[----:B------:R-:W-:Y:S02]  /*4740*/  HFMA2 R13, -RZ, RZ, 0, 0 ;  /* 0x00000000ff0d7431 */ /* 0x000fe400000001ff */
[----:B------:R-:W-:Y:S01]  /*4750*/  IMAD.MOV.U32 R15, RZ, RZ, 0x1 ;  /* 0x00000001ff0f7424 */ /* 0x000fe200078e00ff */
[----:B------:R-:W1:Y:S01]  /*4760*/  LDCU.128 UR28, c[0x0][0xb10] ;  /* 0x00016200ff1c77ac */ /* 0x000e620008000c00 */
[----:B------:R-:W-:Y:S01]  /*4770*/  IMAD.MOV.U32 R14, RZ, RZ, RZ ;  /* 0x000000ffff0e7224 */ /* 0x000fe200078e00ff */
[----:B------:R-:W-:Y:S01]  /*4780*/  MOV R7, 0x2000 ;  /* 0x0000200000077802 */ /* 0x000fe20000000f00 */
[----:B------:R-:W3:Y:S01]  /*4790*/  LDCU UR32, c[0x0][0x374] ;  /* 0x00006e80ff2077ac */ /* 0x000ee20008000800 */
[----:B------:R-:W4:Y:S01]  /*47a0*/  LDC.64 R2, c[0x0][0x888] ;  /* 0x00022200ff027b82 */ /* 0x000f220000000a00 */
[----:B------:R-:W3:Y:S01]  /*47b0*/  LDCU UR15, c[0x0][0xb0c] ;  /* 0x00016180ff0f77ac */ /* 0x000ee20008000800 */
[----:B------:R-:W3:Y:S06]  /*47c0*/  LDCU UR38, c[0x0][0xb20] ;  /* 0x00016400ff2677ac */ /* 0x000eec0008000800 */
[----:B------:R-:W2:Y:S01]  /*47d0*/  LDC.64 R4, c[0x0][0x890] ;  /* 0x00022400ff047b82 */ /* 0x000ea20000000a00 */
[----:B------:R-:W3:Y:S01]  /*47e0*/  LDCU UR4, c[0x0][0xb30] ;  /* 0x00016600ff0477ac */ /* 0x000ee20008000800 */
[----:B-1----:R-:W-:-:S02]  /*47f0*/  UIMAD.WIDE.U32 UR6, UR33, UR28, URZ ;  /* 0x0000001c210672a5 */ /* 0x002fc4000f8e00ff */
[----:B---3--:R-:W-:Y:S01]  /*4800*/  UIMAD.WIDE.U32 UR8, UR32, UR31, URZ ;  /* 0x0000001f200872a5 */ /* 0x008fe2000f8e00ff */
[----:B------:R-:W-:Y:S01]  /*4810*/  UMOV UR24, 0x400 ;  /* 0x0000040000187882 */ /* 0x000fe20000000000 */
[----:B------:R-:W-:-:S03]  /*4820*/  UPLOP3.LUT UP3, UPT, UPT, UPT, UPT, 0x40, 0x4 ;  /* 0x000000000004789c */ /* 0x000fc60003f6e870 */
[----:B------:R-:W-:Y:S01]  /*4830*/  UMOV UR6, UR7 ;  /* 0x0000000700067c82 */ /* 0x000fe20008000000 */
[----:B------:R-:W-:Y:S01]  /*4840*/  UISETP.GE.AND UP0, UPT, UR42, 0x1, UPT ;  /* 0x000000012a00788c */ /* 0x000fe2000bf06270 */
[----:B------:R-:W-:Y:S01]  /*4850*/  UMOV UR34, UR9 ;  /* 0x0000000900227c82 */ /* 0x000fe20008000000 */
[----:B------:R-:W-:Y:S01]  /*4860*/  UISETP.NE.AND UP4, UPT, UR42, 0x1, UPT ;  /* 0x000000012a00788c */ /* 0x000fe2000bf85270 */
[----:B------:R-:W1:Y:S01]  /*4870*/  LDCU.64 UR16, c[0x0][0xb28] ;  /* 0x00016500ff1077ac */ /* 0x000e620008000a00 */
[----:B------:R-:W-:Y:S02]  /*4880*/  ULEA UR24, UR55, UR24, 0x18 ;  /* 0x0000001837187291 */ /* 0x000fe4000f8ec0ff */
[----:B------:R-:W-:Y:S02]  /*4890*/  UISETP.NE.AND UP6, UPT, UR15, 0x1, UPT ;  /* 0x000000010f00788c */ /* 0x000fe4000bfc5270 */
[----:B------:R-:W-:Y:S02]  /*48a0*/  UISETP.NE.AND UP5, UPT, UR30, 0x1, UPT ;  /* 0x000000011e00788c */ /* 0x000fe4000bfa5270 */
[----:B------:R-:W-:-:S02]  /*48b0*/  USHF.R.U32.HI UR35, URZ, UR29, UR6 ;  /* 0x0000001dff237299 */ /* 0x000fc40008011606 */
[----:B------:R-:W-:Y:S02]  /*48c0*/  USHF.R.U32.HI UR34, URZ, UR38, UR34 ;  /* 0x00000026ff227299 */ /* 0x000fe40008011622 */
[----:B------:R-:W-:Y:S01]  /*48d0*/  UISETP.NE.AND UP2, UPT, UR4, 0x1, UPT ;  /* 0x000000010400788c */ /* 0x000fe2000bf45270 */
[----:B------:R-:W-:-:S10]  /*48e0*/  UMOV UR12, URZ ;  /* 0x000000ff000c7c82 */ /* 0x000fd40008000000 */
.L_x_95:
[C---:B------:R-:W-:Y:S02]  /*48f0*/  LEA R12, R14.reuse, UR24, 0x3 ;  /* 0x000000180e0c7c11 */ /* 0x040fe4000f8e18ff */
[----:B------:R-:W-:Y:S02]  /*4900*/  SHF.L.U32 R9, R13, 0x1f, RZ ;  /* 0x0000001f0d097819 */ /* 0x000fe400000006ff */
[----:B------:R-:W-:Y:S02]  /*4910*/  LEA R10, R14, UR24, 0x4 ;  /* 0x000000180e0a7c11 */ /* 0x000fe4000f8e20ff */
[----:B---3--:R-:W3:Y:S02]  /*4920*/  SYNCS.PHASECHK.TRANS64.TRYWAIT P0, [R12+URZ+0x70], R9 ;  /* 0x000070090c0075a7 */ /* 0x008ee400080011ff */
[----:B---3--:R-:W-:Y:S05]  /*4930*/  @!P0 BRA `(.L_x_87) ;  /* 0x0000004000dc8947 */ /* 0x008fea0003800000 */
.L_x_162:
[----:B---3--:R-:W3:Y:S01]  /*4940*/  LDS.128 R8, [R10+0x100] ;  /* 0x000100000a087984 */ /* 0x008ee20000000c00 */
[----:B------:R-:W-:Y:S01]  /*4950*/  UISETP.GE.AND UP0, UPT, UR42, 0x1, UPT ;  /* 0x000000012a00788c */ /* 0x000fe2000bf06270 */
[----:B------:R-:W-:Y:S01]  /*4960*/  @!PT LDS RZ, [RZ] ;  /* 0x00000000fffff984 */ /* 0x000fe20000000800 */
[----:B------:R-:W-:Y:S01]  /*4970*/  @!PT LDS RZ, [RZ] ;  /* 0x00000000fffff984 */ /* 0x000fe20000000800 */
[----:B------:R-:W-:Y:S01]  /*4980*/  @!PT LDS RZ, [RZ] ;  /* 0x00000000fffff984 */ /* 0x000fe20000000800 */
[----:B------:R-:W-:Y:S01]  /*4990*/  @!PT LDS RZ, [RZ] ;  /* 0x00000000fffff984 */ /* 0x000fe20000000800 */
[----:B------:R1:W-:Y:S06]  /*49a0*/  MEMBAR.ALL.CTA ;  /* 0x0000000000007992 */ /* 0x0003ec0000008000 */
[----:B-1----:R-:W1:Y:S01]  /*49b0*/  FENCE.VIEW.ASYNC.S ;  /* 0x00000000000073c6 */ /* 0x002e620000000000 */
[----:B---3--:R-:W-:Y:S11]  /*49c0*/  LOP3.LUT P0, RZ, R10, 0x1, RZ, 0xc0, !PT ;  /* 0x000000010aff7812 */ /* 0x008ff6000780c0ff */
[----:B------:R-:W-:Y:S02]  /*49d0*/  @!UPT UIADD3 URZ, UPT, UPT, URZ, URZ, URZ ;  /* 0x000000fffffff290 */ /* 0x000fe4000fffe0ff */
[----:B-1----:R-:W-:Y:S01]  /*49e0*/  VOTEU.ANY UP1, P0 ;  /* 0x0000000000ff7886 */ /* 0x002fe20000020100 */
[----:B------:R-:W-:Y:S11]  /*49f0*/  PLOP3.LUT P0, PT, PT, PT, UP1, 0x80, 0x8 ;  /* 0x000000000008781c */ /* 0x000ff60003f0f018 */
[----:B------:R-:W-:Y:S02]  /*4a00*/  @!UPT UIADD3 URZ, UPT, UPT, URZ, URZ, URZ ;  /* 0x000000fffffff290 */ /* 0x000fe4000fffe0ff */
[----:B------:R-:W-:Y:S02]  /*4a10*/  @P0 SHF.R.U32.HI R0, RZ, 0x10, R9 ;  /* 0x00000010ff000819 */ /* 0x000fe40000011609 */
[----:B------:R-:W-:Y:S02]  /*4a20*/  @P0 MOV R6, R8 ;  /* 0x0000000800060202 */ /* 0x000fe40000000f00 */
[----:B------:R-:W-:Y:S01]  /*4a30*/  @P0 R2UR UR4, R0 ;  /* 0x00000000000402ca */ /* 0x000fe200000e0000 */
[----:B------:R-:W-:Y:S01]  /*4a40*/  VIADD R0, R12, 0x80 ;  /* 0x000000800c007836 */ /* 0x000fe20000000000 */
[----:B------:R-:W-:Y:S02]  /*4a50*/  @P0 LOP3.LUT R8, R9, 0xffff, RZ, 0xc0, !PT ;  /* 0x0000ffff09080812 */ /* 0x000fe400078ec0ff */
[----:B------:R-:W-:Y:S02]  /*4a60*/  @P0 R2UR UR6, R6 ;  /* 0x00000000060602ca */ /* 0x000fe400000e0000 */
[----:B------:R-:W-:Y:S02]  /*4a70*/  PRMT R0, RZ, 0x654, R0 ;  /* 0x00000654ff007816 */ /* 0x000fe40000000000 */
[----:B------:R-:W-:Y:S02]  /*4a80*/  @P0 R2UR UR5, R8 ;  /* 0x00000000080502ca */ /* 0x000fe400000e0000 */
[----:B------:R1:W-:Y:S03]  /*4a90*/  SYNCS.ARRIVE.TRANS64.RED.A1T0 RZ, [R0+URZ], RZ ;  /* 0x000000ff00ff79a7 */ /* 0x0003e600081004ff */
[----:B------:R-:W-:Y:S04]  /*4aa0*/  @UP1 UMOV UR27, UR4 ;  /* 0x00000004001b1c82 */ /* 0x000fe80008000000 */
[----:B------:R-:W-:Y:S04]  /*4ab0*/  @UP1 UMOV UR14, UR6 ;  /* 0x00000006000e1c82 */ /* 0x000fe80008000000 */
[----:B------:R-:W-:Y:S01]  /*4ac0*/  @UP1 UMOV UR13, UR5 ;  /* 0x00000005000d1c82 */ /* 0x000fe20008000000 */
[----:B------:R-:W-:Y:S05]  /*4ad0*/  BRA.U !UP0, `(.L_x_88) ;  /* 0x0000000108a47547 */ /* 0x000fea000b800000 */
[----:B------:R-:W-:Y:S02]  /*4ae0*/  UIMAD.WIDE.U32 UR8, UR13, UR31, URZ ;  /* 0x0000001f0d0872a5 */ /* 0x000fe4000f8e00ff */
[----:B------:R-:W-:Y:S02]  /*4af0*/  UIMAD.WIDE.U32 UR10, UR14, UR28, URZ ;  /* 0x0000001c0e0a72a5 */ /* 0x000fe4000f8e00ff */
[----:B------:R-:W-:Y:S02]  /*4b00*/  USEL UR4, UR32, UR34, !UP5 ;  /* 0x0000002220047287 */ /* 0x000fe4000e800000 */
[----:B------:R-:W-:Y:S02]  /*4b10*/  USEL UR7, UR33, UR35, !UP6 ;  /* 0x0000002321077287 */ /* 0x000fe4000f000000 */
[----:B------:R-:W-:Y:S02]  /*4b20*/  UIMAD.WIDE.U32 UR18, UR4, UR16, URZ ;  /* 0x00000010041272a5 */ /* 0x000fe4000f8e00ff */
[----:B------:R-:W-:Y:S01]  /*4b30*/  UIMAD.WIDE.U32 UR20, UR7, UR16, URZ ;  /* 0x00000010071472a5 */ /* 0x000fe2000f8e00ff */
[----:B------:R-:W-:Y:S02]  /*4b40*/  UMOV UR5, UR9 ;  /* 0x0000000900057c82 */ /* 0x000fe40008000000 */
[----:B------:R-:W-:Y:S03]  /*4b50*/  USHF.R.U32.HI UR6, URZ, UR38, UR5 ;  /* 0x00000026ff067299 */ /* 0x000fe60008011605 */
[----:B------:R-:W-:Y:S01]  /*4b60*/  UMOV UR5, UR11 ;  /* 0x0000000b00057c82 */ /* 0x000fe20008000000 */
[----:B------:R-:W-:Y:S02]  /*4b70*/  USEL UR6, UR13, UR6, !UP5 ;  /* 0x000000060d067287 */ /* 0x000fe4000e800000 */
[----:B------:R-:W-:Y:S02]  /*4b80*/  USHF.R.U32.HI UR8, URZ, UR29, UR5 ;  /* 0x0000001dff087299 */ /* 0x000fe40008011605 */
[----:B------:R-:W-:Y:S01]  /*4b90*/  UIMAD.WIDE.U32 UR10, UR6, UR16, URZ ;  /* 0x00000010060a72a5 */ /* 0x000fe2000f8e00ff */
[----:B------:R-:W-:Y:S02]  /*4ba0*/  UMOV UR5, UR19 ;  /* 0x0000001300057c82 */ /* 0x000fe40008000000 */
[----:B------:R-:W-:Y:S03]  /*4bb0*/  @UP4 USHF.R.U32.HI UR4, URZ, UR17, UR5 ;  /* 0x00000011ff044299 */ /* 0x000fe60008011605 */
[----:B------:R-:W-:Y:S01]  /*4bc0*/  UMOV UR5, UR21 ;  /* 0x0000001500057c82 */ /* 0x000fe20008000000 */
[----:B------:R-:W-:Y:S02]  /*4bd0*/  UIMAD UR4, UR42, UR4, URZ ;  /* 0x000000042a0472a4 */ /* 0x000fe4000f8e02ff */
[----:B------:R-:W-:Y:S02]  /*4be0*/  @UP4 USHF.R.U32.HI UR7, URZ, UR17, UR5 ;  /* 0x00000011ff074299 */ /* 0x000fe40008011605 */
[----:B------:R-:W-:Y:S02]  /*4bf0*/  USEL UR5, UR14, UR8, !UP6 ;  /* 0x000000080e057287 */ /* 0x000fe4000f000000 */
[----:B------:R-:W-:Y:S02]  /*4c00*/  UIMAD UR8, UR42, UR7, URZ ;  /* 0x000000072a0872a4 */ /* 0x000fe4000f8e02ff */
[----:B------:R-:W-:Y:S03]  /*4c10*/  UISETP.GE.AND UP0, UPT, UR6, UR4, UPT ;  /* 0x000000040600728c */ /* 0x000fe6000bf06270 */
[----:B------:R-:W-:Y:S01]  /*4c20*/  UMOV UR4, UR11 ;  /* 0x0000000b00047c82 */ /* 0x000fe20008000000 */
[----:B------:R-:W-:Y:S02]  /*4c30*/  UISETP.GE.OR UP0, UPT, UR5, UR8, UP0 ;  /* 0x000000080500728c */ /* 0x000fe40008706670 */
[----:B------:R-:W-:Y:S02]  /*4c40*/  USHF.R.U32.HI UR4, URZ, UR17, UR4 ;  /* 0x00000011ff047299 */ /* 0x000fe40008011604 */
[----:B------:R-:W-:Y:S02]  /*4c50*/  UIMAD.WIDE.U32 UR8, UR5, UR16, URZ ;  /* 0x00000010050872a5 */ /* 0x000fe4000f8e00ff */
[----:B------:R-:W-:Y:S04]  /*4c60*/  USEL UR10, UR6, UR4, !UP4 ;  /* 0x00000004060a7287 */ /* 0x000fe8000e000000 */
[----:B------:R-:W-:Y:S01]  /*4c70*/  UIADD3 UR11, UPT, UPT, -UR10, URZ, URZ ;  /* 0x000000ff0a0b7290 */ /* 0x000fe2000fffe1ff */
[----:B------:R-:W-:Y:S02]  /*4c80*/  @!UP0 UMOV UR4, UR9 ;  /* 0x0000000900048c82 */ /* 0x000fe40008000000 */
[----:B------:R-:W-:Y:S02]  /*4c90*/  @!UP0 USHF.R.U32.HI UR4, URZ, UR17, UR4 ;  /* 0x00000011ff048299 */ /* 0x000fe40008011604 */
[----:B------:R-:W-:Y:S02]  /*4ca0*/  UIMAD UR8, UR42, UR11, UR6 ;  /* 0x0000000b2a0872a4 */ /* 0x000fe4000f8e0206 */
[----:B------:R-:W-:Y:S04]  /*4cb0*/  @!UP0 USEL UR4, UR5, UR4, !UP4 ;  /* 0x0000000405048287 */ /* 0x000fe8000e000000 */
[----:B------:R-:W-:Y:S02]  /*4cc0*/  @!UP0 UIMAD UR8, UR7, UR8, UR4 ;  /* 0x00000008070882a4 */ /* 0x000fe4000f8e0204 */
[----:B------:R-:W-:Y:S02]  /*4cd0*/  @!UP0 UIADD3 UR9, UPT, UPT, UR10, -UR4, URZ ;  /* 0x800000040a098290 */ /* 0x000fe4000fffe0ff */
[----:B------:R-:W-:Y:S02]  /*4ce0*/  UIADD3 UR4, UPT, UPT, -UR5, URZ, URZ ;  /* 0x000000ff05047290 */ /* 0x000fe4000fffe1ff */
[----:B------:R-:W-:Y:S02]  /*4cf0*/  UIADD3 UR7, UPT, UPT, -UR6, URZ, URZ ;  /* 0x000000ff06077290 */ /* 0x000fe4000fffe1ff */
[----:B------:R-:W-:Y:S02]  /*4d00*/  @!UP0 UIMAD UR6, UR9, UR42, UR5 ;  /* 0x0000002a090682a4 */ /* 0x000fe4000f8e0205 */
[----:B------:R-:W-:Y:S02]  /*4d10*/  UIMAD UR14, UR15, UR4, UR14 ;  /* 0x000000040f0e72a4 */ /* 0x000fe4000f8e020e */
[----:B------:R-:W-:Y:S01]  /*4d20*/  UIMAD UR13, UR30, UR7, UR13 ;  /* 0x000000071e0d72a4 */ /* 0x000fe2000f8e020d */
[----:B------:R-:W-:Y:S02]  /*4d30*/  @!UP0 UMOV UR5, UR8 ;  /* 0x0000000800058c82 */ /* 0x000fe40008000000 */
[----:B------:R-:W-:Y:S02]  /*4d40*/  UIMAD UR14, UR5, UR15, UR14 ;  /* 0x0000000f050e72a4 */ /* 0x000fe4000f8e020e */
[----:B------:R-:W-:Y:S11]  /*4d50*/  UIMAD UR13, UR6, UR30, UR13 ;  /* 0x0000001e060d72a4 */ /* 0x000ff6000f8e020d */
[----:B------:R-:W-:Y:S01]  /*4d60*/  @!UPT UIADD3 URZ, UPT, UPT, URZ, URZ, URZ ;  /* 0x000000fffffff290 */ /* 0x000fe2000fffe0ff */
.L_x_88:
[----:B------:R-:W3:Y:S01]  /*4d70*/  @!UP2 LDCU.128 UR20, c[0x0][0xb10] ;  /* 0x00016200ff14a7ac */ /* 0x000ee20008000c00 */
[C---:B--2---:R-:W-:Y:S02]  /*4d80*/  ISETP.NE.U32.AND P1, PT, R4.reuse, RZ, PT ;  /* 0x000000ff0400720c */ /* 0x044fe40003f25070 */
[----:B------:R-:W-:Y:S02]  /*4d90*/  ISETP.NE.U32.AND P0, PT, R4, RZ, PT ;  /* 0x000000ff0400720c */ /* 0x000fe40003f05070 */
[C---:B------:R-:W-:Y:S02]  /*4da0*/  ISETP.NE.AND.EX P1, PT, R5.reuse, RZ, PT, P1 ;  /* 0x000000ff0500720c */ /* 0x040fe40003f25310 */
[----:B------:R-:W-:Y:S01]  /*4db0*/  ISETP.NE.AND.EX P0, PT, R5, RZ, PT, P0 ;  /* 0x000000ff0500720c */ /* 0x000fe20003f05300 */
[----:B------:R-:W2:Y:S01]  /*4dc0*/  @!UP2 LDCU UR5, c[0x0][0xb0c] ;  /* 0x00016180ff05a7ac */ /* 0x000ea20008000800 */
[----:B------:R-:W-:Y:S02]  /*4dd0*/  USHF.L.U32 UR11, UR25, 0x7, URZ ;  /* 0x00000007190b7899 */ /* 0x000fe400080006ff */
[----:B------:R-:W-:Y:S02]  /*4de0*/  USHF.L.U32 UR10, UR26, 0x6, URZ ;  /* 0x000000061a0a7899 */ /* 0x000fe400080006ff */
[----:B---3--:R-:W-:Y:S07]  /*4df0*/  UIMAD.WIDE.U32 UR6, UR14, UR20, URZ ;  /* 0x000000140e0672a5 */ /* 0x008fee000f8e00ff */
[----:B------:R-:W-:Y:S01]  /*4e00*/  @!UP2 UMOV UR4, UR7 ;  /* 0x000000070004ac82 */ /* 0x000fe20008000000 */
[----:B--2---:R-:W-:Y:S02]  /*4e10*/  @!UP2 UISETP.NE.AND UP0, UPT, UR5, 0x1, UPT ;  /* 0x000000010500a88c */ /* 0x004fe4000bf05270 */
[----:B------:R-:W-:Y:S02]  /*4e20*/  @!UP2 USHF.R.U32.HI UR4, URZ, UR21, UR4 ;  /* 0x00000015ff04a299 */ /* 0x000fe40008011604 */
[----:B------:R-:W-:Y:S02]  /*4e30*/  UIMAD.WIDE.U32 UR6, UR13, UR23, URZ ;  /* 0x000000170d0672a5 */ /* 0x000fe4000f8e00ff */
[----:B------:R-:W-:Y:S02]  /*4e40*/  @!UP2 USEL UR8, UR14, UR4, !UP0 ;  /* 0x000000040e08a287 */ /* 0x000fe4000c000000 */
[----:B------:R-:W-:Y:S03]  /*4e50*/  @!UP2 UISETP.NE.AND UP0, UPT, UR22, 0x1, UPT ;  /* 0x000000011600a88c */ /* 0x000fe6000bf05270 */
[----:B------:R-:W-:Y:S02]  /*4e60*/  @!UP2 UMOV UR6, UR7 ;  /* 0x000000070006ac82 */ /* 0x000fe40008000000 */
[----:B------:R-:W2:Y:S02]  /*4e70*/  @!UP2 LDCU UR4, c[0x0][0xb20] ;  /* 0x00016400ff04a7ac */ /* 0x000ea40008000800 */
[----:B--2---:R-:W-:Y:S04]  /*4e80*/  @!UP2 USHF.R.U32.HI UR6, URZ, UR4, UR6 ;  /* 0x00000004ff06a299 */ /* 0x004fe80008011606 */
[----:B------:R-:W-:Y:S04]  /*4e90*/  @!UP2 USEL UR6, UR13, UR6, !UP0 ;  /* 0x000000060d06a287 */ /* 0x000fe8000c000000 */
[----:B------:R-:W-:Y:S02]  /*4ea0*/  @!UP2 UIADD3 UR4, UPT, UPT, -UR8, UR6, URZ ;  /* 0x000000060804a290 */ /* 0x000fe4000fffe1ff */
[----:B------:R-:W-:Y:S02]  /*4eb0*/  @!UP2 UIADD3 UR6, UPT, UPT, UR8, -UR6, URZ ;  /* 0x800000060806a290 */ /* 0x000fe4000fffe0ff */
[----:B------:R-:W-:Y:S02]  /*4ec0*/  @!UP2 UIMAD UR14, UR4, UR5, UR14 ;  /* 0x00000005040ea2a4 */ /* 0x000fe4000f8e020e */
[----:B------:R-:W-:Y:S01]  /*4ed0*/  @!UP2 UIMAD UR13, UR6, UR22, UR13 ;  /* 0x00000016060da2a4 */ /* 0x000fe2000f8e020d */
[----:B------:R-:W-:Y:S11]  /*4ee0*/  BRA.U UP3, `(.L_x_89) ;  /* 0x0000000103107547 */ /* 0x000ff6000b800000 */
[----:B-1----:R-:W-:Y:S04]  /*4ef0*/  MOV R0, UR37 ;  /* 0x0000002500007c02 */ /* 0x002fe80008000f00 */
[----:B------:R-:W-:Y:S04]  /*4f00*/  SHF.L.U32 R9, R0, 0x1f, RZ ;  /* 0x0000001f00097819 */ /* 0x000fe800000006ff */
[----:B------:R-:W1:Y:S02]  /*4f10*/  SYNCS.PHASECHK.TRANS64.TRYWAIT P2, [UR24+0x68], R9 ;  /* 0x00006809ff0075a7 */ /* 0x000e640008041118 */
[----:B-1----:R-:W-:Y:S05]  /*4f20*/  @!P2 BRA `(.L_x_90) ;  /* 0x0000003c0074a947 */ /* 0x002fea0003800000 */
.L_x_89:
[----:B------:R-:W-:Y:S05]  /*4f30*/  @!P1 BRA `(.L_x_91) ;  /* 0x0000000000309947 */ /* 0x000fea0003800000 */
[----:B----4-:R-:W-:Y:S01]  /*4f40*/  ISETP.NE.U32.AND P1, PT, R2, RZ, PT ;  /* 0x000000ff0200720c */ /* 0x010fe20003f25070 */
[----:B------:R-:W2:Y:S01]  /*4f50*/  LDCU.64 UR4, c[0x0][0x358] ;  /* 0x00006b00ff0477ac */ /* 0x000ea20008000a00 */
[----:B------:R-:W-:Y:S02]  /*4f60*/  IMAD.MOV.U32 R84, RZ, RZ, 0x1 ;  /* 0x00000001ff547424 */ /* 0x000fe400078e00ff */
[----:B------:R-:W-:Y:S11]  /*4f70*/  ISETP.NE.AND.EX P1, PT, R3, RZ, PT, P1 ;  /* 0x000000ff0300720c */ /* 0x000ff60003f25310 */
[----:B------:R-:W-:Y:S02]  /*4f80*/  @!UPT UIADD3 URZ, UPT, UPT, URZ, URZ, URZ ;  /* 0x000000fffffff290 */ /* 0x000fe4000fffe0ff */
[----:B-1----:R-:W1:Y:S01]  /*4f90*/  @P1 LDC.64 R8, c[0x0][0x888] ;  /* 0x00022200ff081b82 */ /* 0x002e620000000a00 */
[----:B------:R-:W-:Y:S04]  /*4fa0*/  @P1 IMAD R0, R4, UR36, RZ ;  /* 0x0000002404001c24 */ /* 0x000fe8000f8e02ff */
[----:B-1----:R-:W-:Y:S04]  /*4fb0*/  @P1 IMAD.WIDE R8, R0, 0x4, R8 ;  /* 0x0000000400081825 */ /* 0x002fe800078e0208 */
[----:B------:R-:W-:Y:S01]  /*4fc0*/  HFMA2 R0, -RZ, RZ, 0, 5.9604644775390625e-08 ;  /* 0x00000001ff007431 */ /* 0x000fe200000001ff */
[----:B--2--5:R2:W5:Y:S04]  /*4fd0*/  @P1 LDG.E R41, desc[UR4][R8.64] ;  /* 0x0000000408291981 */ /* 0x024568000c1e1900 */
[----:B------:R-:W-:Y:S01]  /*4fe0*/  @!P1 PRMT R84, R0, 0x7610, R84 ;  /* 0x0000761000549816 */ /* 0x000fe20000000054 */
[----:B--2---:R-:W3:Y:S06]  /*4ff0*/  @!P1 LDC R41, c[0x0][0x880] ;  /* 0x00022000ff299b82 */ /* 0x004eec0000000800 */
.L_x_91:
[----:B---3-5:R-:W-:Y:S01]  /*5000*/  @!P0 FSETP.EQ.AND P1, PT, R41, RZ, PT ;  /* 0x000000ff2900820b */ /* 0x028fe20003f22000 */
[----:B------:R-:W-:Y:S01]  /*5010*/  @!UPT UIADD3 URZ, UPT, UPT, URZ, URZ, URZ ;  /* 0x000000fffffff290 */ /* 0x000fe2000fffe0ff */
[----:B------:R-:W-:Y:S11]  /*5020*/  @!P0 BRA `(.L_x_92) ;  /* 0x0000000000188947 */ /* 0x000ff60003800000 */
[----:B------:R-:W-:Y:S02]  /*5030*/  LOP3.LUT P0, RZ, R84, 0xff, RZ, 0xc0, !PT ;  /* 0x000000ff54ff7812 */ /* 0x000fe4000780c0ff */
[----:B----4-:R-:W-:Y:S04]  /*5040*/  ISETP.NE.U32.AND P1, PT, R2, RZ, PT ;  /* 0x000000ff0200720c */ /* 0x010fe80003f25070 */
[----:B------:R-:W-:Y:S04]  /*5050*/  ISETP.NE.AND.EX P1, PT, R3, RZ, PT, P1 ;  /* 0x000000ff0300720c */ /* 0x000fe80003f25310 */
[----:B------:R-:W-:Y:S03]  /*5060*/  PLOP3.LUT P1, PT, P1, PT, PT, 0x8, 0x80 ;  /* 0x000000000080781c */ /* 0x000fe60000f2e170 */
[----:B------:R-:W-:Y:S11]  /*5070*/  @P0 FSETP.EQ.AND P1, PT, R41, RZ, PT ;  /* 0x000000ff2900020b */ /* 0x000ff60003f22000 */
[----:B------:R-:W-:Y:S02]  /*5080*/  @!UPT UIADD3 URZ, UPT, UPT, URZ, URZ, URZ ;  /* 0x000000fffffff290 */ /* 0x000fe4000fffe0ff */
.L_x_92:
[----:B------:R-:W-:Y:S01]  /*5090*/  ULEA UR4, UR12, UR24, 0x3 ;  /* 0x000000180c047291 */ /* 0x000fe2000f8e18ff */
[----:B-1----:R-:W-:Y:S02]  /*50a0*/  SHF.L.U32 R9, R15, 0x1f, RZ ;  /* 0x0000001f0f097819 */ /* 0x002fe400000006ff */
[----:B------:R-:W-:Y:S04]  /*50b0*/  ELECT P0, URZ, PT ;  /* 0x0000000000ff782f */ /* 0x000fe80003800000 */
[----:B------:R-:W-:Y:S02]  /*50c0*/  PLOP3.LUT P1, PT, P1, P0, PT, 0xf2, 0x2f ;  /* 0x00000000002f781c */ /* 0x000fe40000f21e72 */
[----:B------:R-:W1:Y:S11]  /*50d0*/  SYNCS.PHASECHK.TRANS64.TRYWAIT P2, [UR4+0x48], R9 ;  /* 0x00004809ff0075a7 */ /* 0x000e760008041104 */
[----:B------:R-:W-:Y:S05]  /*50e0*/  @!P1 IADD3 R8, P0, PT, R16, 0x580, RZ ;  /* 0x0000058010089810 */ /* 0x000fea0007f1e0ff */
[----:B------:R-:W-:Y:S01]  /*50f0*/  @!P1 IMAD.X R6, RZ, RZ, R17, P0 ;  /* 0x000000ffff069224 */ /* 0x000fe200000e0611 */
[----:B-1----:R-:W-:Y:S07]  /*5100*/  @!P2 BRA `(.L_x_93) ;  /* 0x0000003c0014a947 */ /* 0x002fee0003800000 */
.L_x_165:
[----:B------:R-:W-:Y:S01]  /*5110*/  @!P1 R2UR UR7, R6 ;  /* 0x00000000060792ca */ /* 0x000fe200000e0000 */
[----:B------:R-:W-:Y:S01]  /*5120*/  UIADD3 UR5, UPT, UPT, UR12, 0x1, URZ ;  /* 0x000000010c057890 */ /* 0x000fe2000fffe0ff */
[----:B------:R-:W-:Y:S01]  /*5130*/  @!P1 R2UR UR6, R8 ;  /* 0x00000000080692ca */ /* 0x000fe200000e0000 */
[----:B------:R-:W-:Y:S01]  /*5140*/  UIADD3 UR9, UPT, UPT, UR4, 0x30, URZ ;  /* 0x0000003004097890 */ /* 0x000fe2000fffe0ff */
[----:B------:R-:W-:Y:S01]  /*5150*/  @!P1 IMAD.MOV.U32 R6, RZ, RZ, 0x2000 ;  /* 0x00002000ff069424 */ /* 0x000fe200078e00ff */
[----:B------:R-:W-:Y:S01]  /*5160*/  UISETP.NE.AND UP0, UPT, UR5, 0x3, UPT ;  /* 0x000000030500788c */ /* 0x000fe2000bf05270 */
[----:B------:R-:W-:Y:S01]  /*5170*/  VIADD R14, R14, 0x1 ;  /* 0x000000010e0e7836 */ /* 0x000fe20000000000 */
[----:B------:R-:W-:Y:S01]  /*5180*/  UMOV UR22, 0x0 ;  /* 0x0000000000167882 */ /* 0x000fe20000000000 */
[----:B------:R-:W-:Y:S01]  /*5190*/  UMOV UR23, 0x10000000 ;  /* 0x1000000000177882 */ /* 0x000fe20000000000 */
[----:B------:R-:W-:Y:S04]  /*51a0*/  UPRMT UR20, UR55, 0x654, UR9 ;  /* 0x0000065437147896 */ /* 0x000fe80008000009 */
[----:B-1----:R-:W-:Y:S01]  /*51b0*/  IMAD.U32 R9, RZ, RZ, UR7 ;  /* 0x00000007ff097e24 */ /* 0x002fe2000f8e00ff */
[----:B------:R-:W-:Y:S01]  /*51c0*/  USEL UR7, URZ, 0x1, UP0 ;  /* 0x00000001ff077887 */ /* 0x000fe20008000000 */
[----:B------:R-:W-:Y:S01]  /*51d0*/  IMAD.U32 R8, RZ, RZ, UR6 ;  /* 0x00000006ff087e24 */ /* 0x000fe2000f8e00ff */
[----:B------:R-:W-:Y:S02]  /*51e0*/  USEL UR6, UR5, URZ, UP0 ;  /* 0x000000ff05067287 */ /* 0x000fe40008000000 */
[----:B------:R-:W-:Y:S01]  /*51f0*/  VOTEU.ALL UP0, P1 ;  /* 0x0000000000ff7886 */ /* 0x000fe20000800000 */
[----:B------:R-:W-:Y:S02]  /*5200*/  @!P1 R2UR UR19, R9 ;  /* 0x00000000091392ca */ /* 0x000fe400000e0000 */
[----:B------:R-:W-:Y:S02]  /*5210*/  @!P1 R2UR UR18, R8 ;  /* 0x00000000081292ca */ /* 0x000fe400000e0000 */
[----:B------:R-:W-:Y:S01]  /*5220*/  @!UP0 ULEA UR5, UR12, UR24, 0xd ;  /* 0x000000180c058291 */ /* 0x000fe2000f8e68ff */
[----:B------:R-:W-:Y:S02]  /*5230*/  LOP3.LUT R15, R15, UR7, RZ, 0x3c, !PT ;  /* 0x000000070f0f7c12 */ /* 0x000fe4000f8e3cff */
[----:B------:R-:W-:Y:S01]  /*5240*/  UMOV UR12, UR36 ;  /* 0x00000024000c7c82 */ /* 0x000fe20008000000 */
[----:B------:R-:W-:Y:S01]  /*5250*/  @!UP0 UIADD3 UR8, UPT, UPT, UR5, 0x200, URZ ;  /* 0x0000020005088890 */ /* 0x000fe2000fffe0ff */
[----:B------:R-:W-:Y:S01]  /*5260*/  SHF.L.U32 R0, R15, 0x1f, RZ ;  /* 0x0000001f0f007819 */ /* 0x000fe200000006ff */
[----:B------:R-:W-:Y:S01]  /*5270*/  VOTEU.ALL UP0, P1 ;  /* 0x0000000000ff7886 */ /* 0x000fe20000800000 */
[----:B------:R-:W-:Y:S06]  /*5280*/  ULEA UR5, UR6, UR24, 0x3 ;  /* 0x0000001806057291 */ /* 0x000fec000f8e18ff */
[----:B------:R1:W-:Y:S01]  /*5290*/  @!UP0 UTMALDG.3D [UR8], [UR18], desc[UR22] ;  /* 0x00001608120085b4 */ /* 0x0003e20008011000 */
[----:B------:R1:W-:Y:S01]  /*52a0*/  @!P1 SYNCS.ARRIVE.TRANS64.RED.A0TR RZ, [UR4+0x30], R6 ;  /* 0x00003006ffff99a7 */ /* 0x0003e20008300404 */
[----:B------:R-:W-:Y:S01]  /*52b0*/  SYNCS.ARRIVE.TRANS64.RED.A1T0 RZ, [UR20], RZ ;  /* 0x000000ffffff79a7 */ /* 0x000fe20008100414 */
[----:B------:R-:W2:Y:S02]  /*52c0*/  SYNCS.PHASECHK.TRANS64.TRYWAIT P0, [UR5+0x48], R0 ;  /* 0x00004800ff0075a7 */ /* 0x000ea40008001105 */
[----:B-12---:R-:W-:Y:S05]  /*52d0*/  @!P0 BRA `(.L_x_94) ;  /* 0x0000003800b88947 */ /* 0x006fea0003800000 */
.L_x_167:
[----:B------:R-:W-:Y:S01]  /*52e0*/  UIADD3 UR9, UPT, UPT, UR5, 0x30, URZ ;  /* 0x0000003005097890 */ /* 0x000fe2000fffe0ff */
[----:B------:R-:W-:Y:S01]  /*52f0*/  @!P1 IADD3 R6, P0, PT, R16, 0x580, RZ ;  /* 0x0000058010069810 */ /* 0x000fe20007f1e0ff */
[----:B------:R-:W-:Y:S01]  /*5300*/  UPLOP3.LUT UP3, UPT, UPT, UPT, UPT, 0x80, 0x8 ;  /* 0x000000000008789c */ /* 0x000fe20003f6f070 */
[----:B------:R-:W-:Y:S01]  /*5310*/  R2UR UR23, R86 ;  /* 0x00000000561772ca */ /* 0x000fe200000e0000 */
[----:B------:R-:W-:Y:S01]  /*5320*/  UMOV UR20, 0x0 ;  /* 0x0000000000147882 */ /* 0x000fe20000000000 */
[----:B------:R-:W-:Y:S01]  /*5330*/  @!P1 R2UR UR7, R6 ;  /* 0x00000000060792ca */ /* 0x000fe200000e0000 */
[----:B-1----:R-:W-:Y:S01]  /*5340*/  @!P1 IMAD.X R0, RZ, RZ, R17, P0 ;  /* 0x000000ffff009224 */ /* 0x002fe200000e0611 */
[----:B------:R-:W-:Y:S01]  /*5350*/  UMOV UR21, 0x10000000 ;  /* 0x1000000000157882 */ /* 0x000fe20000000000 */
[----:B------:R-:W-:Y:S01]  /*5360*/  UMOV UR12, UR36 ;  /* 0x00000024000c7c82 */ /* 0x000fe20008000000 */
[----:B------:R-:W-:Y:S01]  /*5370*/  VOTEU.ALL UP0, P1 ;  /* 0x0000000000ff7886 */ /* 0x000fe20000800000 */
[----:B------:R-:W-:Y:S01]  /*5380*/  R2UR UR22, R87 ;  /* 0x00000000571672ca */ /* 0x000fe200000e0000 */
[----:B------:R-:W-:Y:S01]  /*5390*/  UMOV UR36, UR27 ;  /* 0x0000001b00247c82 */ /* 0x000fe20008000000 */
[----:B------:R-:W-:Y:S02]  /*53a0*/  @!P1 R2UR UR4, R0 ;  /* 0x00000000000492ca */ /* 0x000fe400000e0000 */
[----:B------:R-:W-:Y:S01]  /*53b0*/  @!UP0 UIADD3 UR10, UPT, UPT, UR10, 0x20, URZ ;  /* 0x000000200a0a8890 */ /* 0x000fe2000fffe0ff */
[C---:B------:R-:W-:Y:S01]  /*53c0*/  ISETP.NE.AND P0, PT, R14.reuse, 0x2, PT ;  /* 0x000000020e00780c */ /* 0x040fe20003f05270 */
[----:B------:R-:W-:Y:S02]  /*53d0*/  UIADD3 UR26, UPT, UPT, UR13, UR23, URZ ;  /* 0x000000170d1a7290 */ /* 0x000fe4000fffe0ff */
[----:B------:R-:W-:Y:S01]  /*53e0*/  IMAD.U32 R8, RZ, RZ, UR7 ;  /* 0x00000007ff087e24 */ /* 0x000fe2000f8e00ff */
[----:B------:R-:W-:Y:S02]  /*53f0*/  SEL R0, RZ, 0x1, P0 ;  /* 0x00000001ff007807 */ /* 0x000fe40000000000 */
[----:B------:R-:W-:Y:S02]  /*5400*/  SEL R14, R14, RZ, P0 ;  /* 0x000000ff0e0e7207 */ /* 0x000fe40000000000 */
[----:B------:R-:W-:Y:S01]  /*5410*/  @!P1 R2UR UR18, R8 ;  /* 0x00000000081292ca */ /* 0x000fe200000e0000 */
[----:B------:R-:W-:Y:S01]  /*5420*/  UIADD3 UR25, UPT, UPT, UR14, UR22, URZ ;  /* 0x000000160e197290 */ /* 0x000fe2000fffe0ff */
[----:B------:R-:W-:Y:S01]  /*5430*/  IMAD.U32 R9, RZ, RZ, UR4 ;  /* 0x00000004ff097e24 */ /* 0x000fe2000f8e00ff */
[----:B------:R-:W-:Y:S01]  /*5440*/  @!UP0 ULEA UR4, UR6, UR24, 0xd ;  /* 0x0000001806048291 */ /* 0x000fe2000f8e68ff */
[----:B------:R-:W-:Y:S03]  /*5450*/  LOP3.LUT R13, R13, R0, RZ, 0x3c, !PT ;  /* 0x000000000d0d7212 */ /* 0x000fe600078e3cff */
[----:B------:R-:W-:Y:S01]  /*5460*/  @!P1 R2UR UR19, R9 ;  /* 0x00000000091392ca */ /* 0x000fe200000e0000 */
[----:B------:R-:W-:Y:S01]  /*5470*/  @!UP0 UIADD3 UR8, UPT, UPT, UR4, 0x200, URZ ;  /* 0x0000020004088890 */ /* 0x000fe2000fffe0ff */
[----:B------:R-:W-:Y:S01]  /*5480*/  VOTEU.ALL UP0, P1 ;  /* 0x0000000000ff7886 */ /* 0x000fe20000800000 */
[----:B------:R-:W-:Y:S10]  /*5490*/  UPRMT UR4, UR55, 0x654, UR9 ;  /* 0x0000065437047896 */ /* 0x000ff40008000009 */
[----:B------:R1:W-:Y:S01]  /*54a0*/  @!UP0 UTMALDG.3D [UR8], [UR18], desc[UR20] ;  /* 0x00001408120085b4 */ /* 0x0003e20008011000 */
[----:B------:R3:W-:Y:S01]  /*54b0*/  @!P1 SYNCS.ARRIVE.TRANS64.RED.A0TR RZ, [UR5+0x30], R7 ;  /* 0x00003007ffff99a7 */ /* 0x0007e20008300405 */
[----:B------:R-:W-:Y:S01]  /*54c0*/  SYNCS.ARRIVE.TRANS64.RED.A1T0 RZ, [UR4], RZ ;  /* 0x000000ffffff79a7 */ /* 0x000fe20008100404 */
[----:B------:R-:W-:Y:S04]  /*54d0*/  UIADD3 UR4, UPT, UPT, UR6, 0x1, URZ ;  /* 0x0000000106047890 */ /* 0x000fe8000fffe0ff */
[----:B------:R-:W-:Y:S04]  /*54e0*/  UISETP.NE.AND UP0, UPT, UR4, 0x3, UPT ;  /* 0x000000030400788c */ /* 0x000fe8000bf05270 */
[----:B------:R-:W-:Y:S06]  /*54f0*/  USEL UR5, URZ, 0x1, UP0 ;  /* 0x00000001ff057887 */ /* 0x000fec0008000000 */
[----:B------:R-:W-:Y:S01]  /*5500*/  LOP3.LUT R15, R15, UR5, RZ, 0x3c, !PT ;  /* 0x000000050f0f7c12 */ /* 0x000fe2000f8e3cff */
[----:B-1----:R-:W-:Y:S01]  /*5510*/  USEL UR12, UR4, URZ, UP0 ;  /* 0x000000ff040c7287 */ /* 0x002fe20008000000 */
[----:B------:R-:W-:Y:S11]  /*5520*/  BRA.U UP1, `(.L_x_95) ;  /* 0xfffffff101f07547 */ /* 0x000ff6000b83ffff */
[----:B------:R-:W-:Y:S01]  /*5530*/  UIADD3 UR24, UPT, UPT, UR24, 0x48, URZ ;  /* 0x0000004818187890 */ /* 0x000fe2000fffe0ff */
[----:B----4-:R-:W-:-:S03]  /*5540*/  SHF.L.U32 R3, R15, 0x1f, RZ ;  /* 0x0000001f0f037819 */ /* 0x010fc600000006ff */
[----:B------:R-:W-:-:S09]  /*5550*/  ULEA UR4, UR12, UR24, 0x3 ;  /* 0x000000180c047291 */ /* 0x000fd2000f8e18ff */
[----:B------:R-:W1:Y:S02]  /*5560*/  SYNCS.PHASECHK.TRANS64.TRYWAIT P0, [UR4], R3 ;  /* 0x00000003ff0075a7 */ /* 0x000e640008001104 */
[----:B-1----:R-:W-:Y:S05]  /*5570*/  @!P0 BRA `(.L_x_96) ;  /* 0x0000003800288947 */ /* 0x002fea0003800000 */
.L_x_169:
        /* <DEDUP_REMOVED lines=9> */
.L_x_171:
        /* <DEDUP_REMOVED lines=8> */
.L_x_98:
[----:B-1----:R1:W2:Y:S02]  /*5690*/  SYNCS.PHASECHK.TRANS64.TRYWAIT P0, [R0+URZ], R3 ;  /* 0x00000003000075a7 */ /* 0x0022a400080011ff */
[----:B--2---:R-:W-:Y:S05]  /*56a0*/  @!P0 NANOSLEEP.SYNCS 0x989680 ;  /* 0x009896800000895d */ /* 0x004fea0003900000 */
[----:B------:R-:W2:Y:S02]  /*56b0*/  @!P0 SYNCS.PHASECHK.TRANS64 P0, [R0+URZ], R3 ;  /* 0x00000003000085a7 */ /* 0x000ea400080010ff */
[----:B--2---:R-:W-:Y:S05]  /*56c0*/  @P0 EXIT ;  /* 0x000000000000094d */ /* 0x004fea0003800000 */
[----:B------:R-:W-:Y:S05]  /*56d0*/  BRA `(.L_x_98) ;  /* 0xfffffffc00ec7947 */ /* 0x000fea000383ffff */
.L_x_86:
[----:B------:R-:W-:-:S06]  /*56e0*/  UISETP.GE.AND UP0, UPT, UR18, 0x4, UPT ;  /* 0x000000041200788c */ /* 0x000fcc000bf06270 */
[----:B------:R-:W-:-:S13]  /*56f0*/  PLOP3.LUT P0, PT, PT, PT, UP0, 0x80, 0x8 ;  /* 0x000000000008781c */ /* 0x000fda0003f0f008 */
[----:B------:R-:W-:Y:S05]  /*5700*/  @!P0 EXIT ;  /* 0x000000000000894d */ /* 0x000fea0003800000 */
[----:B------:R-:W-:Y:S01]  /*5710*/  BAR.SYNC.DEFER_BLOCKING 0x6, 0xa0 ;  /* 0x0182800000007b1d */ /* 0x000fe20000010000 */
[C---:B------:R-:W-:Y:S01]  /*5720*/  IMAD.SHL.U32 R2, R92.reuse, 0x20, RZ ;  /* 0x000000205c027824 */ /* 0x040fe200078e00ff */
[C---:B------:R-:W-:Y:S01]  /*5730*/  LOP3.LUT R93, R92.reuse, 0x2, RZ, 0xc0, !PT ;  /* 0x000000025c5d7812 */ /* 0x040fe200078ec0ff */
[C---:B------:R-:W-:Y:S01]  /*5740*/  IMAD.SHL.U32 R97, R92.reuse, 0x4, RZ ;  /* 0x000000045c617824 */ /* 0x040fe200078e00ff */
[C---:B------:R-:W-:Y:S01]  /*5750*/  LOP3.LUT R98, R92.reuse, 0x60, RZ, 0xc0, !PT ;  /* 0x000000605c627812 */ /* 0x040fe200078ec0ff */
[----:B------:R-:W-:Y:S01]  /*5760*/  IMAD.U32 R37, R92, 0x10000, RZ ;  /* 0x000100005c257824 */ /* 0x000fe200078e00ff */
[----:B------:R-:W-:Y:S01]  /*5770*/  UMOV UR47, 0x400 ;  /* 0x00000400002f7882 */ /* 0x000fe20000000000 */
[----:B------:R-:W1:Y:S01]  /*5780*/  LDCU.64 UR4, c[0x0][0x890] ;  /* 0x00011200ff0477ac */ /* 0x000e620008000a00 */
[----:B------:R-:W2:Y:S01]  /*5790*/  LDC.64 R78, c[0x0][0x8b0] ;  /* 0x00022c00ff4e7b82 */ /* 0x000ea20000000a00 */
[----:B------:R-:W-:Y:S01]  /*57a0*/  LOP3.LUT R4, R2, 0xc0, RZ, 0xc0, !PT ;  /* 0x000000c002047812 */ /* 0x000fe200078ec0ff */
[----:B------:R-:W-:Y:S01]  /*57b0*/  HFMA2 R36, -RZ, RZ, 0, 0 ;  /* 0x00000000ff247431 */ /* 0x000fe200000001ff */
[----:B------:R-:W-:Y:S01]  /*57c0*/  ULEA UR47, UR55, UR47, 0x18 ;  /* 0x0000002f372f7291 */ /* 0x000fe2000f8ec0ff */
[----:B------:R-:W-:-:S02]  /*57d0*/  LOP3.LUT R92, R92, 0x4, RZ, 0xc0, !PT ;  /* 0x000000045c5c7812 */ /* 0x000fc400078ec0ff */
[----:B------:R-:W-:Y:S02]  /*57e0*/  CS2R R94, SRZ ;  /* 0x00000000005e7805 */ /* 0x000fe4000001ff00 */
[----:B------:R-:W-:Y:S01]  /*57f0*/  LOP3.LUT R97, R4, 0x18, R97, 0xf8, !PT ;  /* 0x0000001804617812 */ /* 0x000fe200078ef861 */
[----:B------:R-:W-:Y:S01]  /*5800*/  IMAD.MOV.U32 R91, RZ, RZ, RZ ;  /* 0x000000ffff5b7224 */ /* 0x000fe200078e00ff */
[----:B------:R-:W3:Y:S01]  /*5810*/  LDC.64 R76, c[0x0][0x8a8] ;  /* 0x00022a00ff4c7b82 */ /* 0x000ee20000000a00 */
[----:B------:R-:W-:Y:S01]  /*5820*/  LOP3.LUT R37, R37, 0x600000, RZ, 0xc0, !PT ;  /* 0x0060000025257812 */ /* 0x000fe200078ec0ff */
[----:B------:R-:W-:Y:S01]  /*5830*/  IMAD.MOV R93, RZ, RZ, -R93 ;  /* 0x000000ffff5d7224 */ /* 0x000fe200078e0a5d */
[C---:B------:R-:W-:Y:S01]  /*5840*/  IADD3 R96, PT, PT, -R92.reuse, 0x2, RZ ;  /* 0x000000025c607810 */ /* 0x040fe20007ffe1ff */
[----:B------:R-:W4:Y:S01]  /*5850*/  LDCU UR63, c[0x0][0x370] ;  /* 0x00006e00ff3f77ac */ /* 0x000f220008000800 */
[----:B------:R-:W-:Y:S02]  /*5860*/  LOP3.LUT R97, R97, 0xf20, R2, 0xf8, !PT ;  /* 0x00000f2061617812 */ /* 0x000fe400078ef802 */
[----:B------:R-:W-:Y:S01]  /*5870*/  IADD3 R92, PT, PT, -R92, RZ, RZ ;  /* 0x000000ff5c5c7210 */ /* 0x000fe20007ffe1ff */
[----:B------:R-:W4:Y:S01]  /*5880*/  LDS R0, [UR47+0x120] ;  /* 0x0001202fff007984 */ /* 0x000f220008000800 */
[----:B-1----:R-:W-:Y:S01]  /*5890*/  IMAD.U32 R100, RZ, RZ, UR4 ;  /* 0x00000004ff647e24 */ /* 0x002fe2000f8e00ff */
[----:B------:R-:W-:Y:S01]  /*58a0*/  UIADD3 UR4, UPT, UPT, UR47, 0x200, URZ ;  /* 0x000002002f047890 */ /* 0x000fe2000fffe0ff */
[----:B------:R-:W-:Y:S01]  /*58b0*/  IMAD.U32 R99, RZ, RZ, UR5 ;  /* 0x00000005ff637e24 */ /* 0x000fe2000f8e00ff */
[----:B------:R-:W-:Y:S01]  /*58c0*/  UMOV UR54, 0x1 ;  /* 0x0000000100367882 */ /* 0x000fe20000000000 */
[----:B------:R-:W-:Y:S01]  /*58d0*/  IMAD.SHL.U32 R96, R96, 0x10, RZ ;  /* 0x0000001060607824 */ /* 0x000fe200078e00ff */
[----:B------:R-:W-:Y:S01]  /*58e0*/  UMOV UR46, URZ ;  /* 0x000000ff002e7c82 */ /* 0x000fe20008000000 */
[----:B------:R-:W1:Y:S01]  /*58f0*/  LDCU UR43, c[0x0][0xb0c] ;  /* 0x00016180ff2b77ac */ /* 0x000e620008000800 */
[----:B------:R-:W-:Y:S01]  /*5900*/  IMAD.U32 R102, RZ, RZ, UR4 ;  /* 0x00000004ff667e24 */ /* 0x000fe2000f8e00ff */
[----:B------:R-:W-:Y:S01]  /*5910*/  LEA R97, R97, UR4, 0x1 ;  /* 0x0000000461617c11 */ /* 0x000fe2000f8e08ff */
[----:B------:R-:W1:Y:S01]  /*5920*/  LDCU UR39, c[0x0][0xb30] ;  /* 0x00016600ff2777ac */ /* 0x000e620008000800 */
[----:B------:R-:W1:Y:S01]  /*5930*/  LDCU.64 UR60, c[0x0][0x888] ;  /* 0x00011100ff3c77ac */ /* 0x000e620008000a00 */
[----:B------:R-:W1:Y:S01]  /*5940*/  LDCU.64 UR40, c[0x0][0xb28] ;  /* 0x00016500ff2877ac */ /* 0x000e620008000a00 */
[----:B------:R-:W1:Y:S01]  /*5950*/  LDCU.128 UR56, c[0x0][0xb10] ;  /* 0x00016200ff3877ac */ /* 0x000e620008000c00 */
[----:B------:R-:W1:Y:S01]  /*5960*/  LDCU UR62, c[0x0][0x374] ;  /* 0x00006e80ff3e77ac */ /* 0x000e620008000800 */
[----:B------:R-:W-:Y:S01]  /*5970*/  UMOV UR53, URZ ;  /* 0x000000ff00357c82 */ /* 0x000fe20008000000 */
[----:B------:R-:W-:Y:S01]  /*5980*/  UMOV UR52, URZ ;  /* 0x000000ff00347c82 */ /* 0x000fe20008000000 */
[----:B-1234-:R-:W-:-:S07]  /*5990*/  IMAD.IADD R37, R0, 0x1, R37 ;  /* 0x0000000100257824 */ /* 0x01efce00078e0225 */
.L_x_129:
[C---:B------:R-:W-:Y:S02]  /*59a0*/  LEA R0, R91.reuse, UR47, 0x3 ;  /* 0x0000002f5b007c11 */ /* 0x040fe4000f8e18ff */
[----:B------:R-:W-:Y:S02]  /*59b0*/  SHF.L.U32 R3, R94, 0x1f, RZ ;  /* 0x0000001f5e037819 */ /* 0x000fe400000006ff */
[----:B------:R-:W-:Y:S02]  /*59c0*/  LEA R5, R91, UR47, 0x4 ;  /* 0x0000002f5b057c11 */ /* 0x000fe4000f8e20ff */
[----:B-1----:R-:W1:Y:S02]  /*59d0*/  SYNCS.PHASECHK.TRANS64.TRYWAIT P0, [R0+URZ+0x70], R3 ;  /* 0x00007003000075a7 */ /* 0x002e6400080011ff */
[----:B-1----:R-:W-:Y:S05]  /*59e0*/  @!P0 BRA `(.L_x_99) ;  /* 0x00000034003c8947 */ /* 0x002fea0003800000 */
.L_x_172:
[----:B------:R-:W-:Y:S01]  /*59f0*/  R2UR UR7, R101 ;  /* 0x00000000650772ca */ /* 0x000fe200000e0000 */
[----:B------:R-:W2:Y:S01]  /*5a00*/  LDS.128 R4, [R5+0x100] ;  /* 0x0001000005047984 */ /* 0x000ea20000000c00 */
[----:B-1----:R-:W-:Y:S01]  /*5a10*/  VIADD R0, R0, 0x80 ;  /* 0x0000008000007836 */ /* 0x002fe20000000000 */
[----:B------:R-:W-:Y:S04]  /*5a20*/  UISETP.GE.AND UP0, UPT, UR42, 0x1, UPT ;  /* 0x000000012a00788c */ /* 0x000fe8000bf06270 */
[----:B------:R-:W-:Y:S01]  /*5a30*/  PRMT R0, RZ, 0x654, R0 ;  /* 0x00000654ff007816 */ /* 0x000fe20000000000 */
[----:B------:R-:W-:Y:S01]  /*5a40*/  @!PT LDS RZ, [RZ] ;  /* 0x00000000fffff984 */ /* 0x000fe20000000800 */
[----:B------:R-:W-:Y:S01]  /*5a50*/  @!PT LDS RZ, [RZ] ;  /* 0x00000000fffff984 */ /* 0x000fe20000000800 */
[----:B------:R-:W-:Y:S01]  /*5a60*/  @!PT LDS RZ, [RZ] ;  /* 0x00000000fffff984 */ /* 0x000fe20000000800 */
[----:B------:R-:W-:Y:S01]  /*5a70*/  @!PT LDS RZ, [RZ] ;  /* 0x00000000fffff984 */ /* 0x000fe20000000800 */
[----:B------:R1:W-:Y:S06]  /*5a80*/  MEMBAR.ALL.CTA ;  /* 0x0000000000007992 */ /* 0x0003ec0000008000 */
[----:B-1----:R-:W1:Y:S02]  /*5a90*/  FENCE.VIEW.ASYNC.S ;  /* 0x00000000000073c6 */ /* 0x002e640000000000 */
[----:B-1----:R1:W-:Y:S01]  /*5aa0*/  SYNCS.ARRIVE.TRANS64.RED.A1T0 RZ, [R0+URZ], RZ ;  /* 0x000000ff00ff79a7 */ /* 0x0023e200081004ff */
[----:B--2---:R-:W-:Y:S11]  /*5ab0*/  LOP3.LUT P0, RZ, R6, 0x1, RZ, 0xc0, !PT ;  /* 0x0000000106ff7812 */ /* 0x004ff6000780c0ff */
[----:B------:R-:W-:Y:S02]  /*5ac0*/  @!UPT UIADD3 URZ, UPT, UPT, URZ, URZ, URZ ;  /* 0x000000fffffff290 */ /* 0x000fe4000fffe0ff */
[----:B------:R-:W-:Y:S01]  /*5ad0*/  VOTEU.ANY UP1, P0 ;  /* 0x0000000000ff7886 */ /* 0x000fe20000020100 */
[----:B------:R-:W-:Y:S01]  /*5ae0*/  PLOP3.LUT P0, PT, PT, PT, UP1, 0x80, 0x8 ;  /* 0x000000000008781c */ /* 0x000fe20003f0f018 */
[----:B------:R-:W-:Y:S06]  /*5af0*/  UP2UR UR4, UPR, URZ, 0x2 ;  /* 0x00000002ff047883 */ /* 0x000fec0008000000 */
[----:B------:R-:W-:Y:S06]  /*5b00*/  IMAD.U32 R103, RZ, RZ, UR4 ;  /* 0x00000004ff677e24 */ /* 0x000fec000f8e00ff */
[----:B------:R-:W-:Y:S02]  /*5b10*/  @P0 SHF.R.U32.HI R2, RZ, 0x10, R5 ;  /* 0x00000010ff020819 */ /* 0x000fe40000011605 */
[----:B------:R-:W-:Y:S02]  /*5b20*/  @P0 MOV R3, R4 ;  /* 0x0000000400030202 */ /* 0x000fe40000000f00 */
[----:B------:R-:W-:Y:S02]  /*5b30*/  @P0 R2UR UR4, R2 ;  /* 0x00000000020402ca */ /* 0x000fe400000e0000 */
[----:B------:R-:W-:Y:S02]  /*5b40*/  @P0 LOP3.LUT R4, R5, 0xffff, RZ, 0xc0, !PT ;  /* 0x0000ffff05040812 */ /* 0x000fe400078ec0ff */
[----:B------:R-:W-:Y:S02]  /*5b50*/  @P0 R2UR UR6, R3 ;  /* 0x00000000030602ca */ /* 0x000fe400000e0000 */
[----:B------:R-:W-:Y:S07]  /*5b60*/  @P0 R2UR UR5, R4 ;  /* 0x00000000040502ca */ /* 0x000fee00000e0000 */
[----:B------:R-:W-:Y:S02]  /*5b70*/  @UP1 UMOV UR7, UR4 ;  /* 0x0000000400071c82 */ /* 0x000fe40008000000 */
[----:B------:R-:W-:Y:S02]  /*5b80*/  IMAD.U32 R101, RZ, RZ, UR7 ;  /* 0x00000007ff657e24 */ /* 0x000fe4000f8e00ff */
[----:B------:R-:W-:Y:S02]  /*5b90*/  @UP1 UMOV UR38, UR6 ;  /* 0x0000000600261c82 */ /* 0x000fe40008000000 */
[----:B------:R-:W-:Y:S01]  /*5ba0*/  @UP1 UMOV UR37, UR5 ;  /* 0x0000000500251c82 */ /* 0x000fe20008000000 */
[----:B-1----:R-:W-:Y:S05]  /*5bb0*/  BRA.U !UP0, `(.L_x_100) ;  /* 0x0000000108cc7547 */ /* 0x002fea000b800000 */
[----:B------:R-:W1:Y:S01]  /*5bc0*/  LDCU UR12, c[0x0][0xb20] ;  /* 0x00016400ff0c77ac */ /* 0x000e620008000800 */
[----:B------:R-:W-:Y:S02]  /*5bd0*/  UIMAD.WIDE.U32 UR4, UR62, UR59, URZ ;  /* 0x0000003b3e0472a5 */ /* 0x000fe4000f8e00ff */
[----:B------:R-:W-:Y:S02]  /*5be0*/  UIMAD.WIDE.U32 UR6, UR63, UR56, URZ ;  /* 0x000000383f0672a5 */ /* 0x000fe4000f8e00ff */
[----:B------:R-:W-:Y:S02]  /*5bf0*/  UISETP.NE.AND UP0, UPT, UR58, 0x1, UPT ;  /* 0x000000013a00788c */ /* 0x000fe4000bf05270 */
[----:B------:R-:W-:Y:S02]  /*5c00*/  UIMAD.WIDE.U32 UR8, UR37, UR59, URZ ;  /* 0x0000003b250872a5 */ /* 0x000fe4000f8e00ff */
[----:B------:R-:W-:Y:S02]  /*5c10*/  UIMAD.WIDE.U32 UR10, UR38, UR56, URZ ;  /* 0x00000038260a72a5 */ /* 0x000fe4000f8e00ff */
[----:B------:R-:W-:Y:S02]  /*5c20*/  UISETP.NE.AND UP1, UPT, UR43, 0x1, UPT ;  /* 0x000000012b00788c */ /* 0x000fe4000bf25270 */
[----:B------:R-:W-:Y:S01]  /*5c30*/  UISETP.NE.AND UP2, UPT, UR42, 0x1, UPT ;  /* 0x000000012a00788c */ /* 0x000fe2000bf45270 */
[----:B------:R-:W-:Y:S02]  /*5c40*/  UMOV UR4, UR5 ;  /* 0x0000000500047c82 */ /* 0x000fe40008000000 */
[----:B-1----:R-:W-:Y:S03]  /*5c50*/  USHF.R.U32.HI UR5, URZ, UR12, UR4 ;  /* 0x0000000cff057299 */ /* 0x002fe60008011604 */
[----:B------:R-:W-:Y:S02]  /*5c60*/  UMOV UR4, UR7 ;  /* 0x0000000700047c82 */ /* 0x000fe40008000000 */
[----:B------:R-:W-:Y:S02]  /*5c70*/  USHF.R.U32.HI UR7, URZ, UR57, UR4 ;  /* 0x00000039ff077299 */ /* 0x000fe40008011604 */
[----:B------:R-:W-:Y:S02]  /*5c80*/  USEL UR4, UR62, UR5, !UP0 ;  /* 0x000000053e047287 */ /* 0x000fe4000c000000 */
[----:B------:R-:W-:Y:S01]  /*5c90*/  USEL UR7, UR63, UR7, !UP1 ;  /* 0x000000073f077287 */ /* 0x000fe2000c800000 */
[----:B------:R-:W-:Y:S01]  /*5ca0*/  UMOV UR5, UR9 ;  /* 0x0000000900057c82 */ /* 0x000fe20008000000 */
[----:B------:R-:W-:Y:S02]  /*5cb0*/  UIMAD.WIDE.U32 UR8, UR4, UR40, URZ ;  /* 0x00000028040872a5 */ /* 0x000fe4000f8e00ff */
[----:B------:R-:W-:Y:S03]  /*5cc0*/  USHF.R.U32.HI UR6, URZ, UR12, UR5 ;  /* 0x0000000cff067299 */ /* 0x000fe60008011605 */
[----:B------:R-:W-:Y:S01]  /*5cd0*/  UMOV UR5, UR11 ;  /* 0x0000000b00057c82 */ /* 0x000fe20008000000 */
[----:B------:R-:W-:Y:S02]  /*5ce0*/  UIMAD.WIDE.U32 UR10, UR7, UR40, URZ ;  /* 0x00000028070a72a5 */ /* 0x000fe4000f8e00ff */
[----:B------:R-:W-:Y:S02]  /*5cf0*/  USHF.R.U32.HI UR12, URZ, UR57, UR5 ;  /* 0x00000039ff0c7299 */ /* 0x000fe40008011605 */
[----:B------:R-:W-:Y:S01]  /*5d00*/  USEL UR6, UR37, UR6, !UP0 ;  /* 0x0000000625067287 */ /* 0x000fe2000c000000 */
[----:B------:R-:W-:Y:S02]  /*5d10*/  UMOV UR5, UR9 ;  /* 0x0000000900057c82 */ /* 0x000fe40008000000 */
[----:B------:R-:W-:Y:S01]  /*5d20*/  UMOV UR10, UR11 ;  /* 0x0000000b000a7c82 */ /* 0x000fe20008000000 */
[----:B------:R-:W-:Y:S02]  /*5d30*/  @UP2 USHF.R.U32.HI UR4, URZ, UR41, UR5 ;  /* 0x00000029ff042299 */ /* 0x000fe40008011605 */
[----:B------:R-:W-:Y:S02]  /*5d40*/  @UP2 USHF.R.U32.HI UR7, URZ, UR41, UR10 ;  /* 0x00000029ff072299 */ /* 0x000fe4000801160a */
[----:B------:R-:W-:Y:S02]  /*5d50*/  UIMAD UR4, UR42, UR4, URZ ;  /* 0x000000042a0472a4 */ /* 0x000fe4000f8e02ff */
[----:B------:R-:W-:Y:S02]  /*5d60*/  UIMAD.WIDE.U32 UR10, UR6, UR40, URZ ;  /* 0x00000028060a72a5 */ /* 0x000fe4000f8e00ff */
[----:B------:R-:W-:Y:S02]  /*5d70*/  USEL UR5, UR38, UR12, !UP1 ;  /* 0x0000000c26057287 */ /* 0x000fe4000c800000 */
[----:B------:R-:W-:Y:S02]  /*5d80*/  UIMAD UR8, UR42, UR7, URZ ;  /* 0x000000072a0872a4 */ /* 0x000fe4000f8e02ff */
[----:B------:R-:W-:Y:S03]  /*5d90*/  UISETP.GE.AND UP0, UPT, UR6, UR4, UPT ;  /* 0x000000040600728c */ /* 0x000fe6000bf06270 */
[----:B------:R-:W-:Y:S01]  /*5da0*/  UMOV UR4, UR11 ;  /* 0x0000000b00047c82 */ /* 0x000fe20008000000 */
[----:B------:R-:W-:Y:S02]  /*5db0*/  UISETP.GE.OR UP0, UPT, UR5, UR8, UP0 ;  /* 0x000000080500728c */ /* 0x000fe40008706670 */
[----:B------:R-:W-:Y:S02]  /*5dc0*/  USHF.R.U32.HI UR4, URZ, UR41, UR4 ;  /* 0x00000029ff047299 */ /* 0x000fe40008011604 */
[----:B------:R-:W-:Y:S02]  /*5dd0*/  UIMAD.WIDE.U32 UR8, UR5, UR40, URZ ;  /* 0x00000028050872a5 */ /* 0x000fe4000f8e00ff */
[----:B------:R-:W-:Y:S02]  /*5de0*/  USEL UR11, UR6, UR4, !UP2 ;  /* 0x00000004060b7287 */ /* 0x000fe4000d000000 */
[----:B------:R-:W-:Y:S02]  /*5df0*/  UIADD3 UR8, UPT, UPT, -UR5, URZ, URZ ;  /* 0x000000ff05087290 */ /* 0x000fe4000fffe1ff */
[----:B------:R-:W-:Y:S01]  /*5e00*/  UIADD3 UR10, UPT, UPT, -UR11, URZ, URZ ;  /* 0x000000ff0b0a7290 */ /* 0x000fe2000fffe1ff */
[----:B------:R-:W-:Y:S01]  /*5e10*/  @!UP0 UMOV UR4, UR9 ;  /* 0x0000000900048c82 */ /* 0x000fe20008000000 */
[----:B------:R-:W-:Y:S02]  /*5e20*/  UIADD3 UR9, UPT, UPT, -UR6, URZ, URZ ;  /* 0x000000ff06097290 */ /* 0x000fe4000fffe1ff */
[----:B------:R-:W-:Y:S02]  /*5e30*/  @!UP0 USHF.R.U32.HI UR4, URZ, UR41, UR4 ;  /* 0x00000029ff048299 */ /* 0x000fe40008011604 */
[----:B------:R-:W-:Y:S02]  /*5e40*/  UIMAD UR10, UR42, UR10, UR6 ;  /* 0x0000000a2a0a72a4 */ /* 0x000fe4000f8e0206 */
[----:B------:R-:W-:Y:S04]  /*5e50*/  @!UP0 USEL UR4, UR5, UR4, !UP2 ;  /* 0x0000000405048287 */ /* 0x000fe8000d000000 */
[----:B------:R-:W-:Y:S02]  /*5e60*/  @!UP0 UIMAD UR10, UR7, UR10, UR4 ;  /* 0x0000000a070a82a4 */ /* 0x000fe4000f8e0204 */
[----:B------:R-:W-:Y:S02]  /*5e70*/  @!UP0 UIADD3 UR11, UPT, UPT, UR11, -UR4, URZ ;  /* 0x800000040b0b8290 */ /* 0x000fe4000fffe0ff */
[----:B------:R-:W-:Y:S02]  /*5e80*/  UIMAD UR7, UR43, UR8, UR38 ;  /* 0x000000082b0772a4 */ /* 0x000fe4000f8e0226 */
[----:B------:R-:W-:Y:S02]  /*5e90*/  @!UP0 UIMAD UR6, UR11, UR42, UR5 ;  /* 0x0000002a0b0682a4 */ /* 0x000fe4000f8e0205 */
[----:B------:R-:W-:Y:S01]  /*5ea0*/  UIMAD UR4, UR58, UR9, UR37 ;  /* 0x000000093a0472a4 */ /* 0x000fe2000f8e0225 */
[----:B------:R-:W-:Y:S02]  /*5eb0*/  @!UP0 UMOV UR5, UR10 ;  /* 0x0000000a00058c82 */ /* 0x000fe40008000000 */
[----:B------:R-:W-:Y:S02]  /*5ec0*/  UIMAD UR38, UR5, UR43, UR7 ;  /* 0x0000002b052672a4 */ /* 0x000fe4000f8e0207 */
[----:B------:R-:W-:Y:S11]  /*5ed0*/  UIMAD UR37, UR6, UR58, UR4 ;  /* 0x0000003a062572a4 */ /* 0x000ff6000f8e0204 */
[----:B------:R-:W-:Y:S01]  /*5ee0*/  @!UPT UIADD3 URZ, UPT, UPT, URZ, URZ, URZ ;  /* 0x000000fffffff290 */ /* 0x000fe2000fffe0ff */
.L_x_100:
[----:B------:R-:W-:Y:S01]  /*5ef0*/  UISETP.NE.AND UP0, UPT, UR39, 0x1, UPT ;  /* 0x000000012700788c */ /* 0x000fe2000bf05270 */
[----:B------:R-:W-:Y:S01]  /*5f00*/  R2UR UR11, R102 ;  /* 0x00000000660b72ca */ /* 0x000fe200000e0000 */
[----:B------:R-:W-:Y:S01]  /*5f10*/  USHF.L.U32 UR50, UR25, 0x7, URZ ;  /* 0x0000000719327899 */ /* 0x000fe200080006ff */
[----:B------:R-:W-:Y:S01]  /*5f20*/  IADD3 R91, PT, PT, R91, 0x1, RZ ;  /* 0x000000015b5b7810 */ /* 0x000fe20007ffe0ff */
[----:B------:R-:W-:Y:S07]  /*5f30*/  USHF.L.U32 UR49, UR26, 0x6, URZ ;  /* 0x000000061a317899 */ /* 0x000fee00080006ff */
[----:B------:R-:W1:Y:S01]  /*5f40*/  @!UP0 LDCU.128 UR12, c[0x0][0xb10] ;  /* 0x00016200ff0c87ac */ /* 0x000e620008000c00 */
[----:B------:R-:W2:Y:S01]  /*5f50*/  @!UP0 LDCU UR5, c[0x0][0xb0c] ;  /* 0x00016180ff0587ac */ /* 0x000ea20008000800 */
[----:B------:R-:W3:Y:S01]  /*5f60*/  @!UP0 LDCU UR10, c[0x0][0xb20] ;  /* 0x00016400ff0a87ac */ /* 0x000ee20008000800 */
[----:B-1----:R-:W-:Y:S02]  /*5f70*/  UIMAD.WIDE.U32 UR8, UR38, UR12, URZ ;  /* 0x0000000c260872a5 */ /* 0x002fe4000f8e00ff */
[----:B------:R-:W-:Y:S02]  /*5f80*/  UIMAD.WIDE.U32 UR6, UR37, UR15, URZ ;  /* 0x0000000f250672a5 */ /* 0x000fe4000f8e00ff */
[----:B------:R-:W-:Y:S03]  /*5f90*/  @!UP0 UISETP.NE.AND UP1, UPT, UR14, 0x1, UPT ;  /* 0x000000010e00888c */ /* 0x000fe6000bf25270 */
[----:B------:R-:W-:Y:S01]  /*5fa0*/  @!UP0 UMOV UR4, UR9 ;  /* 0x0000000900048c82 */ /* 0x000fe20008000000 */
[----:B--2---:R-:W-:Y:S02]  /*5fb0*/  @!UP0 UISETP.NE.AND UP2, UPT, UR5, 0x1, UPT ;  /* 0x000000010500888c */ /* 0x004fe4000bf45270 */
[----:B------:R-:W-:Y:S01]  /*5fc0*/  @!UP0 USHF.R.U32.HI UR4, URZ, UR13, UR4 ;  /* 0x0000000dff048299 */ /* 0x000fe20008011604 */
[----:B------:R-:W-:Y:S02]  /*5fd0*/  @!UP0 UMOV UR6, UR7 ;  /* 0x0000000700068c82 */ /* 0x000fe40008000000 */
[----:B---3--:R-:W-:Y:S02]  /*5fe0*/  @!UP0 USHF.R.U32.HI UR6, URZ, UR10, UR6 ;  /* 0x0000000aff068299 */ /* 0x008fe40008011606 */
[----:B------:R-:W-:Y:S02]  /*5ff0*/  @!UP0 USEL UR7, UR38, UR4, !UP2 ;  /* 0x0000000426078287 */ /* 0x000fe4000d000000 */
[----:B------:R-:W-:Y:S04]  /*6000*/  @!UP0 USEL UR6, UR37, UR6, !UP1 ;  /* 0x0000000625068287 */ /* 0x000fe8000c800000 */
[----:B------:R-:W-:Y:S02]  /*6010*/  @!UP0 UIADD3 UR4, UPT, UPT, -UR7, UR6, URZ ;  /* 0x0000000607048290 */ /* 0x000fe4000fffe1ff */
[----:B------:R-:W-:Y:S02]  /*6020*/  @!UP0 UIADD3 UR6, UPT, UPT, UR7, -UR6, URZ ;  /* 0x8000000607068290 */ /* 0x000fe4000fffe0ff */
[----:B------:R-:W-:Y:S02]  /*6030*/  @!UP0 UIMAD UR38, UR4, UR5, UR38 ;  /* 0x00000005042682a4 */ /* 0x000fe4000f8e0226 */
[----:B------:R-:W-:Y:S02]  /*6040*/  @!UP0 UIMAD UR37, UR6, UR14, UR37 ;  /* 0x0000000e062582a4 */ /* 0x000fe4000f8e0225 */
[----:B------:R-:W-:Y:S09]  /*6050*/  ULOP3.LUT UP0, URZ, UR11, 0x1b0, URZ, 0xc0, !UPT ;  /* 0x000001b00bff7892 */ /* 0x000ff2000f80c0ff */
[----:B------:R-:W-:Y:S05]  /*6060*/  BRA.U !UP0, `(.L_x_101) ;  /* 0x00000001087c7547 */ /* 0x000fea000b800000 */
[----:B------:R-:W1:Y:S01]  /*6070*/  LDCU.64 UR8, c[0x4][0x80] ;  /* 0x01001000ff0877ac */ /* 0x000e620008000a00 */
[----:B------:R-:W-:Y:S01]  /*6080*/  MOV R2, 0x0 ;  /* 0x0000000000027802 */ /* 0x000fe20000000f00 */
[----:B------:R-:W-:Y:S02]  /*6090*/  HFMA2 R12, -RZ, RZ, 0, 5.9604644775390625e-08 ;  /* 0x00000001ff0c7431 */ /* 0x000fe400000001ff */
[----:B------:R-:W-:Y:S01]  /*60a0*/  IMAD.MOV.U32 R8, RZ, RZ, 0x70 ;  /* 0x00000070ff087424 */ /* 0x000fe200078e00ff */
[----:B------:R2:W3:Y:S01]  /*60b0*/  LDC.64 R14, c[0x4][R2] ;  /* 0x01000000020e7b82 */ /* 0x0004e20000000a00 */
[----:B------:R-:W4:Y:S01]  /*60c0*/  LDCU.64 UR6, c[0x4][0x88] ;  /* 0x01001100ff0677ac */ /* 0x000f220008000a00 */
[----:B------:R-:W-:Y:S01]  /*60d0*/  IMAD.MOV.U32 R13, RZ, RZ, RZ ;  /* 0x000000ffff0d7224 */ /* 0x000fe200078e00ff */
[----:B------:R-:W2:Y:S01]  /*60e0*/  LDCU.64 UR4, c[0x4][0x8] ;  /* 0x01000100ff0477ac */ /* 0x000ea20008000a00 */
[----:B-1----:R-:W-:Y:S01]  /*60f0*/  MOV R5, UR9 ;  /* 0x0000000900057c02 */ /* 0x002fe20008000f00 */
[----:B------:R-:W-:Y:S01]  /*6100*/  IMAD.U32 R4, RZ, RZ, UR8 ;  /* 0x00000008ff047e24 */ /* 0x000fe2000f8e00ff */
[----:B----4-:R-:W-:Y:S01]  /*6110*/  MOV R7, UR7 ;  /* 0x0000000700077c02 */ /* 0x010fe20008000f00 */
[----:B------:R-:W-:Y:S01]  /*6120*/  IMAD.U32 R6, RZ, RZ, UR6 ;  /* 0x00000006ff067e24 */ /* 0x000fe2000f8e00ff */
[----:B--2---:R-:W-:Y:S01]  /*6130*/  MOV R11, UR5 ;  /* 0x00000005000b7c02 */ /* 0x004fe20008000f00 */
[----:B------:R-:W-:Y:S02]  /*6140*/  IMAD.U32 R10, RZ, RZ, UR4 ;  /* 0x00000004ff0a7e24 */ /* 0x000fe4000f8e00ff */
[----:B------:R-:W-:Y:S07]  /*6150*/  LEPC R20, `(.L_x_102) ;  /* 0x000000001014794e */ /* 0x000fee0000000000 */
[----:B---3-5:R-:W-:Y:S05]  /*6160*/  CALL.ABS.NOINC R14 ;  /* 0x000000000e007343 */ /* 0x028fea0003c00000 */
.L_x_102:
[----:B------:R-:W1:Y:S01]  /*6170*/  LDCU.64 UR8, c[0x4][0x80] ;  /* 0x01001000ff0877ac */ /* 0x000e620008000a00 */
[----:B------:R-:W2:Y:S01]  /*6180*/  LDC.64 R2, c[0x4][R2] ;  /* 0x0100000002027b82 */ /* 0x000ea20000000a00 */
[----:B------:R-:W-:Y:S02]  /*6190*/  HFMA2 R12, -RZ, RZ, 0, 5.9604644775390625e-08 ;  /* 0x00000001ff0c7431 */ /* 0x000fe400000001ff */
[----:B------:R-:W-:Y:S02]  /*61a0*/  IMAD.MOV.U32 R8, RZ, RZ, 0x70 ;  /* 0x00000070ff087424 */ /* 0x000fe400078e00ff */
[----:B------:R-:W-:Y:S01]  /*61b0*/  IMAD.MOV.U32 R13, RZ, RZ, RZ ;  /* 0x000000ffff0d7224 */ /* 0x000fe200078e00ff */
[----:B------:R-:W3:Y:S01]  /*61c0*/  LDCU.64 UR6, c[0x4][0x88] ;  /* 0x01001100ff0677ac */ /* 0x000ee20008000a00 */
[----:B------:R-:W4:Y:S01]  /*61d0*/  LDCU.64 UR4, c[0x4][0x8] ;  /* 0x01000100ff0477ac */ /* 0x000f220008000a00 */
[----:B-1----:R-:W-:Y:S02]  /*61e0*/  MOV R4, UR8 ;  /* 0x0000000800047c02 */ /* 0x002fe40008000f00 */
[----:B------:R-:W-:Y:S02]  /*61f0*/  MOV R5, UR9 ;  /* 0x0000000900057c02 */ /* 0x000fe40008000f00 */
[----:B---3--:R-:W-:Y:S01]  /*6200*/  MOV R7, UR7 ;  /* 0x0000000700077c02 */ /* 0x008fe20008000f00 */
[----:B------:R-:W-:Y:S01]  /*6210*/  IMAD.U32 R6, RZ, RZ, UR6 ;  /* 0x00000006ff067e24 */ /* 0x000fe2000f8e00ff */
[----:B----4-:R-:W-:Y:S01]  /*6220*/  MOV R11, UR5 ;  /* 0x00000005000b7c02 */ /* 0x010fe20008000f00 */
[----:B------:R-:W-:Y:S02]  /*6230*/  IMAD.U32 R10, RZ, RZ, UR4 ;  /* 0x00000004ff0a7e24 */ /* 0x000fe4000f8e00ff */
[----:B------:R-:W-:Y:S07]  /*6240*/  LEPC R20, `(.L_x_101) ;  /* 0x000000001014794e */ /* 0x000fee0000000000 */
[----:B--2---:R-:W-:Y:S05]  /*6250*/  CALL.ABS.NOINC R2 ;  /* 0x0000000002007343 */ /* 0x004fea0003c00000 */
.L_x_101:
[----:B------:R-:W-:Y:S02]  /*6260*/  R2UR UR6, R88 ;  /* 0x00000000580672ca */ /* 0x000fe400000e0000 */
[----:B------:R-:W-:Y:S02]  /*6270*/  R2UR UR5, R100 ;  /* 0x00000000640572ca */ /* 0x000fe400000e0000 */
[----:B------:R-:W-:Y:S02]  /*6280*/  R2UR UR4, R99 ;  /* 0x00000000630472ca */ /* 0x000fe400000e0000 */
[----:B------:R-:W-:Y:S02]  /*6290*/  ISETP.NE.U32.AND P4, PT, R78, RZ, PT ;  /* 0x000000ff4e00720c */ /* 0x000fe40003f85070 */
[----:B------:R-:W-:Y:S02]  /*62a0*/  ISETP.NE.U32.AND P2, PT, RZ, UR60, PT ;  /* 0x0000003cff007c0c */ /* 0x000fe4000bf45070 */
[----:B------:R-:W-:Y:S02]  /*62b0*/  ISETP.NE.AND.EX P4, PT, R79, RZ, PT, P4 ;  /* 0x000000ff4f00720c */ /* 0x000fe40003f85340 */
[----:B------:R-:W-:Y:S01]  /*62c0*/  ISETP.NE.AND.EX P2, PT, RZ, UR61, PT, P2 ;  /* 0x0000003dff007c0c */ /* 0x000fe2000bf45320 */
[----:B------:R-:W-:Y:S02]  /*62d0*/  UISETP.NE.AND UP2, UPT, UR6, URZ, UPT ;  /* 0x000000ff0600728c */ /* 0x000fe4000bf45270 */
[----:B------:R-:W-:Y:S04]  /*62e0*/  UISETP.NE.U32.AND UP0, UPT, UR5, URZ, UPT ;  /* 0x000000ff0500728c */ /* 0x000fe8000bf05070 */
[----:B------:R-:W-:Y:S01]  /*62f0*/  UISETP.NE.AND.EX UP1, UPT, UR4, URZ, UPT, UP0 ;  /* 0x000000ff0400728c */ /* 0x000fe2000bf25300 */
[----:B------:R-:W-:Y:S01]  /*6300*/  PLOP3.LUT P1, PT, PT, PT, UP2, 0x80, 0x8 ;  /* 0x000000000008781c */ /* 0x000fe20003f2f028 */
[----:B------:R-:W-:Y:S03]  /*6310*/  UPLOP3.LUT UP0, UPT, UPT, UPT, UPT, 0x40, 0x4 ;  /* 0x000000000004789c */ /* 0x000fe60003f0e870 */
[----:B------:R-:W-:Y:S06]  /*6320*/  @UP2 UPLOP3.LUT UP0, UPT, UPT, UPT, UP1, 0x80, 0x8 ;  /* 0x000000000008289c */ /* 0x000fec0003f0f010 */
[----:B------:R-:W-:Y:S01]  /*6330*/  PLOP3.LUT P0, PT, PT, PT, UP0, 0x80, 0x8 ;  /* 0x000000000008781c */ /* 0x000fe20003f0f008 */
[----:B------:R-:W-:Y:S01]  /*6340*/  @!UPT UIADD3 URZ, UPT, UPT, URZ, URZ, URZ ;  /* 0x000000fffffff290 */ /* 0x000fe2000fffe0ff */
[----:B------:R-:W-:Y:S11]  /*6350*/  BRA.U !UP1, `(.L_x_103) ;  /* 0x0000000109407547 */ /* 0x000ff6000b800000 */
[----:B------:R-:W-:Y:S01]  /*6360*/  UISETP.NE.U32.AND UP0, UPT, UR60, URZ, UPT ;  /* 0x000000ff3c00728c */ /* 0x000fe2000bf05070 */
[----:B------:R-:W-:Y:S01]  /*6370*/  R2UR UR6, R100 ;  /* 0x00000000640672ca */ /* 0x000fe200000e0000 */
[----:B------:R-:W1:Y:S01]  /*6380*/  LDCU.64 UR8, c[0x0][0x358] ;  /* 0x00006b00ff0877ac */ /* 0x000e620008000a00 */
[----:B------:R-:W-:Y:S02]  /*6390*/  HFMA2 R84, -RZ, RZ, 0, 5.9604644775390625e-08 ;  /* 0x00000001ff547431 */ /* 0x000fe400000001ff */
[----:B------:R-:W-:Y:S01]  /*63a0*/  IMAD.MOV.U32 R0, RZ, RZ, 0x1 ;  /* 0x00000001ff007424 */ /* 0x000fe200078e00ff */
[----:B------:R-:W-:Y:S06]  /*63b0*/  UISETP.NE.AND.EX UP0, UPT, UR61, URZ, UPT, UP0 ;  /* 0x000000ff3d00728c */ /* 0x000fec000bf05300 */
[----:B------:R-:W-:Y:S05]  /*63c0*/  PLOP3.LUT P3, PT, PT, PT, UP0, 0x80, 0x8 ;  /* 0x000000000008781c */ /* 0x000fea0003f6f008 */
[----:B------:R-:W2:Y:S01]  /*63d0*/  @UP0 LDCU.64 UR4, c[0x0][0x888] ;  /* 0x00011100ff0407ac */ /* 0x000ea20008000a00 */
[----:B------:R-:W-:Y:S07]  /*63e0*/  @UP0 UIMAD UR6, UR36, UR6, URZ ;  /* 0x00000006240602a4 */ /* 0x000fee000f8e02ff */
[----:B------:R-:W-:Y:S01]  /*63f0*/  @!P3 PRMT R84, R0, 0x7610, R84 ;  /* 0x000076100054b816 */ /* 0x000fe20000000054 */
[----:B--2---:R-:W-:Y:S06]  /*6400*/  @UP0 UIMAD.WIDE UR4, UR6, 0x4, UR4 ;  /* 0x00000004060408a5 */ /* 0x004fec000f8e0204 */
[----:B------:R-:W-:Y:S02]  /*6410*/  IMAD.U32 R2, RZ, RZ, UR4 ;  /* 0x00000004ff027e24 */ /* 0x000fe4000f8e00ff */
[----:B------:R-:W-:Y:S03]  /*6420*/  IMAD.U32 R3, RZ, RZ, UR5 ;  /* 0x00000005ff037e24 */ /* 0x000fe6000f8e00ff */
[----:B------:R-:W2:Y:S02]  /*6430*/  @!UP0 LDCU UR4, c[0x0][0x880] ;  /* 0x00011000ff0487ac */ /* 0x000ea40008000800 */
[----:B-1---5:R1:W5:Y:S02]  /*6440*/  @P3 LDG.E R41, desc[UR8][R2.64] ;  /* 0x0000000802293981 */ /* 0x022364000c1e1900 */
[----:B-12---:R-:W-:Y:S02]  /*6450*/  @!P3 MOV R41, UR4 ;  /* 0x000000040029bc02 */ /* 0x006fe40008000f00 */
.L_x_103:
[----:B------:R-:W-:Y:S05]  /*6460*/  @!P4 BRA `(.L_x_104) ;  /* 0x000000000024c947 */ /* 0x000fea0003800000 */
[----:B------:R-:W-:Y:S01]  /*6470*/  ISETP.NE.U32.AND P3, PT, R76, RZ, PT ;  /* 0x000000ff4c00720c */ /* 0x000fe20003f65070 */
[----:B------:R-:W1:Y:S03]  /*6480*/  LDCU.64 UR4, c[0x0][0x358] ;  /* 0x00006b00ff0477ac */ /* 0x000e660008000a00 */
[----:B------:R-:W-:Y:S11]  /*6490*/  ISETP.NE.AND.EX P3, PT, R77, RZ, PT, P3 ;  /* 0x000000ff4d00720c */ /* 0x000ff60003f65330 */
[----:B------:R-:W-:Y:S02]  /*64a0*/  @!UPT UIADD3 URZ, UPT, UPT, URZ, URZ, URZ ;  /* 0x000000fffffff290 */ /* 0x000fe4000fffe0ff */
[----:B------:R-:W2:Y:S01]  /*64b0*/  @P3 LDC.64 R2, c[0x0][0x8a8] ;  /* 0x00022a00ff023b82 */ /* 0x000ea20000000a00 */
[----:B------:R-:W-:Y:S04]  /*64c0*/  @P3 IMAD R0, R78, UR36, RZ ;  /* 0x000000244e003c24 */ /* 0x000fe8000f8e02ff */
[----:B--2---:R-:W-:Y:S05]  /*64d0*/  @P3 IMAD.WIDE R2, R0, 0x4, R2 ;  /* 0x0000000400023825 */ /* 0x004fea00078e0202 */
[----:B-1---5:R1:W5:Y:S02]  /*64e0*/  @P3 LDG.E R38, desc[UR4][R2.64] ;  /* 0x0000000402263981 */ /* 0x022364000c1e1900 */
[----:B-1----:R-:W2:Y:S02]  /*64f0*/  @!P3 LDC R38, c[0x0][0x8a0] ;  /* 0x00022800ff26bb82 */ /* 0x002ea40000000800 */
.L_x_104:
[----:B-----5:R-:W-:Y:S01]  /*6500*/  FSETP.NEU.AND P3, PT, R41, RZ, PT ;  /* 0x000000ff2900720b */ /* 0x020fe20003f6d000 */
[----:B------:R-:W-:Y:S01]  /*6510*/  ULOP3.LUT UR4, UR54, 0x1, URZ, 0x3c, !UPT ;  /* 0x0000000136047892 */ /* 0x000fe2000f8e3cff */
[----:B------:R-:W-:Y:S01]  /*6520*/  SEL R4, RZ, 0xffffffff, P2 ;  /* 0xffffffffff047807 */ /* 0x000fe20001000000 */
[----:B------:R-:W-:Y:S01]  /*6530*/  IMAD.U32 R110, RZ, RZ, UR46 ;  /* 0x0000002eff6e7e24 */ /* 0x000fe2000f8e00ff */
[----:B------:R-:W-:Y:S01]  /*6540*/  @P1 LOP3.LUT P2, RZ, R84, 0xff, RZ, 0xc0, !PT ;  /* 0x000000ff54ff1812 */ /* 0x000fe2000784c0ff */
[----:B------:R-:W-:Y:S01]  /*6550*/  IMAD.SHL.U32 R81, R93, 0x10, RZ ;  /* 0x000000105d517824 */ /* 0x000fe200078e00ff */
[----:B------:R-:W-:Y:S01]  /*6560*/  @P1 SEL R3, RZ, 0xffffffff, P3 ;  /* 0xffffffffff031807 */ /* 0x000fe20001800000 */
[----:B------:R-:W-:Y:S01]  /*6570*/  IMAD.U32 R111, RZ, RZ, UR4 ;  /* 0x00000004ff6f7e24 */ /* 0x000fe2000f8e00ff */
[----:B------:R-:W-:Y:S01]  /*6580*/  LEA R89, R36, UR47, 0x3 ;  /* 0x0000002f24597c11 */ /* 0x000fe2000f8e18ff */
[----:B------:R-:W-:Y:S01]  /*6590*/  IMAD.SHL.U32 R110, R110, 0x2000, RZ ;  /* 0x000020006e6e7824 */ /* 0x000fe200078e00ff */
[----:B------:R-:W-:Y:S01]  /*65a0*/  @P0 SEL R3, R4, R3, !P2 ;  /* 0x0000000304030207 */ /* 0x000fe20005000000 */
[----:B------:R-:W-:Y:S01]  /*65b0*/  IMAD.SHL.U32 R80, R92, 0x10, RZ ;  /* 0x000000105c507824 */ /* 0x000fe200078e00ff */
[----:B------:R-:W-:Y:S01]  /*65c0*/  SHF.L.U32 R2, R95, 0x1f, RZ ;  /* 0x0000001f5f027819 */ /* 0x000fe200000006ff */
[----:B------:R-:W-:Y:S01]  /*65d0*/  IMAD.IADD R82, R97, 0x1, R110 ;  /* 0x0000000161527824 */ /* 0x000fe200078e026e */
[----:B------:R-:W-:Y:S01]  /*65e0*/  @P1 LOP3.LUT R3, R3, 0x1, RZ, 0xc0, !PT ;  /* 0x0000000103031812 */ /* 0x000fe200078ec0ff */
[----:B------:R-:W-:Y:S01]  /*65f0*/  BSSY B1, `(.L_x_105) ;  /* 0x0000039000017945 */ /* 0x000fe20003800000 */
[----:B------:R-:W-:Y:S01]  /*6600*/  PLOP3.LUT P2, PT, PT, PT, UP1, 0x80, 0x8 ;  /* 0x000000000008781c */ /* 0x000fe20003f4f018 */
[----:B------:R-:W-:Y:S01]  /*6610*/  IMAD.IADD R83, R82, 0x1, R81 ;  /* 0x0000000152537824 */ /* 0x000fe200078e0251 */
[----:B------:R-:W-:Y:S01]  /*6620*/  ISETP.NE.U32.OR P5, PT, R3, 0x1, !P1 ;  /* 0x000000010300780c */ /* 0x000fe20004fa5470 */
[----:B------:R-:W-:Y:S01]  /*6630*/  IMAD.U32 R3, RZ, RZ, UR46 ;  /* 0x0000002eff037e24 */ /* 0x000fe2000f8e00ff */
[----:B------:R-:W-:Y:S01]  /*6640*/  LOP3.LUT P4, R90, R84, 0xff, RZ, 0xc0, !PT ;  /* 0x000000ff545a7812 */ /* 0x000fe2000788c0ff */
[----:B------:R-:W-:Y:S01]  /*6650*/  IMAD.MOV.U32 R109, RZ, RZ, 0x1 ;  /* 0x00000001ff6d7424 */ /* 0x000fe200078e00ff */
[----:B------:R-:W-:Y:S01]  /*6660*/  P2R R108, PR, RZ, 0x20 ;  /* 0x00000020ff6c7803 */ /* 0x000fe20000000000 */
[----:B------:R-:W-:Y:S01]  /*6670*/  IMAD R39, R36, 0x40, R37 ;  /* 0x0000004024277824 */ /* 0x000fe200078e0225 */
[----:B------:R-:W-:Y:S01]  /*6680*/  LEA R0, R3, UR47, 0x3 ;  /* 0x0000002f03007c11 */ /* 0x000fe2000f8e18ff */
[----:B------:R-:W-:Y:S01]  /*6690*/  IMAD.U32 R112, RZ, RZ, UR46 ;  /* 0x0000002eff707e24 */ /* 0x000fe2000f8e00ff */
[----:B------:R-:W-:Y:S02]  /*66a0*/  SEL R3, RZ, 0xffffffff, P3 ;  /* 0xffffffffff037807 */ /* 0x000fe40001800000 */
[----:B------:R-:W-:Y:S02]  /*66b0*/  CS2R R74, SRZ ;  /* 0x00000000004a7805 */ /* 0x000fe4000001ff00 */
[----:B------:R-:W-:Y:S02]  /*66c0*/  CS2R R72, SRZ ;  /* 0x0000000000487805 */ /* 0x000fe4000001ff00 */
[----:B------:R-:W-:Y:S02]  /*66d0*/  CS2R R66, SRZ ;  /* 0x0000000000427805 */ /* 0x000fe4000001ff00 */
[----:B------:R-:W-:Y:S02]  /*66e0*/  @P2 SEL R3, R4, R3, !P4 ;  /* 0x0000000304032207 */ /* 0x000fe40006000000 */
[----:B------:R-:W-:Y:S02]  /*66f0*/  CS2R R64, SRZ ;  /* 0x0000000000407805 */ /* 0x000fe4000001ff00 */
[----:B------:R-:W-:Y:S02]  /*6700*/  @P5 SHF.L.U32 R5, R111, 0x1f, RZ ;  /* 0x0000001f6f055819 */ /* 0x000fe400000006ff */
[----:B------:R-:W-:Y:S02]  /*6710*/  CS2R R58, SRZ ;  /* 0x00000000003a7805 */ /* 0x000fe4000001ff00 */
[----:B------:R-:W-:Y:S02]  /*6720*/  LOP3.LUT R3, R3, 0x1, RZ, 0xc0, !PT ;  /* 0x0000000103037812 */ /* 0x000fe400078ec0ff */
[----:B------:R-:W-:Y:S01]  /*6730*/  CS2R R56, SRZ ;  /* 0x0000000000387805 */ /* 0x000fe2000001ff00 */
[----:B------:R-:W1:Y:S01]  /*6740*/  @P5 SYNCS.PHASECHK.TRANS64.TRYWAIT P1, [R0+URZ+0x30], R5 ;  /* 0x00003005000055a7 */ /* 0x000e6200080211ff */
[----:B------:R-:W-:Y:S02]  /*6750*/  CS2R R50, SRZ ;  /* 0x0000000000327805 */ /* 0x000fe4000001ff00 */
[----:B------:R-:W-:Y:S02]  /*6760*/  ISETP.NE.U32.AND P2, PT, R3, 0x1, PT ;  /* 0x000000010300780c */ /* 0x000fe40003f45070 */
[----:B------:R-:W-:Y:S01]  /*6770*/  CS2R R48, SRZ ;  /* 0x0000000000307805 */ /* 0x000fe2000001ff00 */
[----:B------:R-:W-:Y:S01]  /*6780*/  IMAD.IADD R47, R82, 0x1, R80 ;  /* 0x00000001522f7824 */ /* 0x000fe200078e0250 */
[----:B------:R-:W-:Y:S01]  /*6790*/  P2R R113, PR, RZ, 0x4 ;  /* 0x00000004ff717803 */ /* 0x000fe20000000000 */
[----:B------:R-:W-:Y:S01]  /*67a0*/  IMAD.IADD R46, R96, 0x1, R83 ;  /* 0x00000001602e7824 */ /* 0x000fe200078e0253 */
[----:B------:R3:W4:Y:S01]  /*67b0*/  SYNCS.PHASECHK.TRANS64.TRYWAIT P0, [R89+URZ+0x90], R2 ;  /* 0x00009002590075a7 */ /* 0x00072200080011ff */
[----:B-1----:R-:W-:Y:S01]  /*67c0*/  @P5 SEL R109, RZ, 0x1, !P1 ;  /* 0x00000001ff6d5807 */ /* 0x002fe20004800000 */
[----:B---3--:R-:W-:Y:S06]  /*67d0*/  @!P5 BRA `(.L_x_106) ;  /* 0x000000000068d947 */ /* 0x008fec0003800000 */
[----:B------:R-:W-:Y:S01]  /*67e0*/  ISETP.NE.AND P1, PT, R109, RZ, PT ;  /* 0x000000ff6d00720c */ /* 0x000fe20003f25270 */
[----:B------:R-:W-:Y:S01]  /*67f0*/  BSSY B0, `(.L_x_107) ;  /* 0x000000d000007945 */ /* 0x000fe20003800000 */
[----:B------:R-:W-:Y:S02]  /*6800*/  CS2R R50, SRZ ;  /* 0x0000000000327805 */ /* 0x000fe4000001ff00 */
[----:B------:R-:W-:Y:S02]  /*6810*/  CS2R R48, SRZ ;  /* 0x0000000000307805 */ /* 0x000fe4000001ff00 */
[----:B------:R-:W-:Y:S02]  /*6820*/  CS2R R58, SRZ ;  /* 0x00000000003a7805 */ /* 0x000fe4000001ff00 */
[----:B------:R-:W-:Y:S02]  /*6830*/  CS2R R56, SRZ ;  /* 0x0000000000387805 */ /* 0x000fe4000001ff00 */
[----:B------:R-:W-:Y:S02]  /*6840*/  CS2R R66, SRZ ;  /* 0x0000000000427805 */ /* 0x000fe4000001ff00 */
[----:B------:R-:W-:Y:S02]  /*6850*/  CS2R R64, SRZ ;  /* 0x0000000000407805 */ /* 0x000fe4000001ff00 */
[----:B------:R-:W-:Y:S02]  /*6860*/  CS2R R74, SRZ ;  /* 0x00000000004a7805 */ /* 0x000fe4000001ff00 */
[----:B------:R-:W-:Y:S01]  /*6870*/  CS2R R72, SRZ ;  /* 0x0000000000487805 */ /* 0x000fe2000001ff00 */
[----:B------:R-:W-:Y:S06]  /*6880*/  @P1 BRA `(.L_x_108) ;  /* 0x00000000000c1947 */ /* 0x000fec0003800000 */
[----:B------:R-:W-:Y:S04]  /*6890*/  SHF.L.U32 R3, R111, 0x1f, RZ ;  /* 0x0000001f6f037819 */ /* 0x000fe800000006ff */
[----:B------:R-:W1:Y:S02]  /*68a0*/  SYNCS.PHASECHK.TRANS64.TRYWAIT P1, [R0+URZ+0x30], R3 ;  /* 0x00003003000075a7 */ /* 0x000e6400080211ff */
[----:B-1----:R-:W-:Y:S05]  /*68b0*/  @!P1 BRA `(.L_x_109) ;  /* 0x00000024009c9947 */ /* 0x002fea0003800000 */
.L_x_108:
[----:B------:R-:W-:Y:S05]  /*68c0*/  BSYNC B0 ;  /* 0x0000000000007941 */ /* 0x000fea0003800000 */
.L_x_107:
[----:B------:R-:W-:Y:S01]  /*68d0*/  ISETP.NE.AND P1, PT, R113, RZ, PT ;  /* 0x000000ff7100720c */ /* 0x000fe20003f25270 */
[----:B------:R-:W-:Y:S04]  /*68e0*/  UIADD3 UR4, UPT, UPT, UR46, 0x1, URZ ;  /* 0x000000012e047890 */ /* 0x000fe8000fffe0ff */
[----:B------:R-:W-:Y:S04]  /*68f0*/  UISETP.NE.AND UP0, UPT, UR4, 0x3, UPT ;  /* 0x000000030400788c */ /* 0x000fe8000bf05270 */
[----:B------:R-:W-:Y:S02]  /*6900*/  USEL UR5, URZ, 0x1, UP0 ;  /* 0x00000001ff057887 */ /* 0x000fe40008000000 */
[----:B------:R-:W-:Y:S02]  /*6910*/  USEL UR4, UR4, URZ, UP0 ;  /* 0x000000ff04047287 */ /* 0x000fe40008000000 */
[----:B------:R3:W1:Y:S02]  /*6920*/  @P1 LDS.128 R48, [R82] ;  /* 0x0000000052301984 */ /* 0x0006640000000c00 */
[----:B------:R-:W-:Y:S02]  /*6930*/  LOP3.LUT R111, R111, UR5, RZ, 0x3c, !PT ;  /* 0x000000056f6f7c12 */ /* 0x000fe4000f8e3cff */
[----:B------:R3:W1:Y:S01]  /*6940*/  @P1 LDS.128 R56, [R83+0x10] ;  /* 0x0000100053381984 */ /* 0x0006620000000c00 */
[----:B------:R-:W-:Y:S03]  /*6950*/  IMAD.U32 R112, RZ, RZ, UR4 ;  /* 0x00000004ff707e24 */ /* 0x000fe6000f8e00ff */
[----:B------:R3:W1:Y:S04]  /*6960*/  @P1 LDS.128 R64, [R47+0x20] ;  /* 0x000020002f401984 */ /* 0x0006680000000c00 */
[----:B------:R3:W1:Y:S02]  /*6970*/  @P1 LDS.128 R72, [R46+0x10] ;  /* 0x000010002e481984 */ /* 0x0006640000000c00 */
.L_x_106:
[----:B------:R-:W-:Y:S05]  /*6980*/  BSYNC B1 ;  /* 0x0000000000017941 */ /* 0x000fea0003800000 */
.L_x_105:
[----:B-1----:R-:W-:Y:S04]  /*6990*/  SHF.R.U32.HI R0, RZ, 0x15, R39 ;  /* 0x00000015ff007819 */ /* 0x002fe80000011627 */
[----:B------:R-:W-:Y:S01]  /*69a0*/  LOP3.LUT P1, RZ, R0, 0x3, R85, 0x48, !PT ;  /* 0x0000000300ff7812 */ /* 0x000fe20007824855 */
[----:B------:R-:W-:Y:S01]  /*69b0*/  @!UPT UIADD3 URZ, UPT, UPT, URZ, URZ, URZ ;  /* 0x000000fffffff290 */ /* 0x000fe2000fffe0ff */
[----:B----4-:R-:W-:Y:S11]  /*69c0*/  @P0 BRA `(.L_x_110) ;  /* 0x0000000000080947 */ /* 0x010ff60003800000 */
[----:B------:R-:W1:Y:S02]  /*69d0*/  SYNCS.PHASECHK.TRANS64.TRYWAIT P0, [R89+URZ+0x90], R2 ;  /* 0x00009002590075a7 */ /* 0x000e6400080011ff */
[----:B-1----:R-:W-:Y:S05]  /*69e0*/  @!P0 BRA `(.L_x_111) ;  /* 0x0000002400648947 */ /* 0x002fea0003800000 */
.L_x_110:
[----:B------:R-:W-:Y:S05]  /*69f0*/  @!P1 BRA `(.L_x_112) ;  /* 0x0000000000409947 */ /* 0x000fea0003800000 */
[----:B------:R-:W4:Y:S01]  /*6a00*/  LDCU.64 UR8, c[0x4][0x70] ;  /* 0x01000e00ff0877ac */ /* 0x000f220008000a00 */
[----:B------:R-:W-:Y:S01]  /*6a10*/  MOV R3, 0x0 ;  /* 0x0000000000037802 */ /* 0x000fe20000000f00 */
[----:B------:R-:W-:Y:S02]  /*6a20*/  HFMA2 R12, -RZ, RZ, 0, 5.9604644775390625e-08 ;  /* 0x00000001ff0c7431 */ /* 0x000fe400000001ff */
[----:B------:R-:W-:Y:S02]  /*6a30*/  IMAD.MOV.U32 R8, RZ, RZ, 0x192 ;  /* 0x00000192ff087424 */ /* 0x000fe400078e00ff */
[----:B------:R-:W-:Y:S01]  /*6a40*/  IMAD.MOV.U32 R13, RZ, RZ, RZ ;  /* 0x000000ffff0d7224 */ /* 0x000fe200078e00ff */
[----:B------:R-:W5:Y:S01]  /*6a50*/  LDCU.64 UR6, c[0x4][0x78] ;  /* 0x01000f00ff0677ac */ /* 0x000f620008000a00 */
[----:B-1----:R-:W1:Y:S01]  /*6a60*/  LDC.64 R2, c[0x4][R3] ;  /* 0x0100000003027b82 */ /* 0x002e620000000a00 */
[----:B------:R-:W2:Y:S01]  /*6a70*/  LDCU.64 UR4, c[0x4][0x10] ;  /* 0x01000200ff0477ac */ /* 0x000ea20008000a00 */
[----:B----4-:R-:W-:Y:S01]  /*6a80*/  MOV R5, UR9 ;  /* 0x0000000900057c02 */ /* 0x010fe20008000f00 */
[----:B------:R-:W-:Y:S01]  /*6a90*/  IMAD.U32 R4, RZ, RZ, UR8 ;  /* 0x00000008ff047e24 */ /* 0x000fe2000f8e00ff */
[----:B-----5:R-:W-:Y:S01]  /*6aa0*/  MOV R7, UR7 ;  /* 0x0000000700077c02 */ /* 0x020fe20008000f00 */
[----:B------:R-:W-:Y:S01]  /*6ab0*/  IMAD.U32 R6, RZ, RZ, UR6 ;  /* 0x00000006ff067e24 */ /* 0x000fe2000f8e00ff */
[----:B--2---:R-:W-:Y:S01]  /*6ac0*/  MOV R11, UR5 ;  /* 0x00000005000b7c02 */ /* 0x004fe20008000f00 */
[----:B------:R-:W-:Y:S02]  /*6ad0*/  IMAD.U32 R10, RZ, RZ, UR4 ;  /* 0x00000004ff0a7e24 */ /* 0x000fe4000f8e00ff */
[----:B------:R-:W-:Y:S07]  /*6ae0*/  LEPC R20, `(.L_x_112) ;  /* 0x000000001014794e */ /* 0x000fee0000000000 */
[----:B-1-3--:R-:W-:Y:S05]  /*6af0*/  CALL.ABS.NOINC R2 ;  /* 0x0000000002007343 */ /* 0x00afea0003c00000 */
.L_x_112:
[----:B------:R-:W-:Y:S05]  /*6b00*/  WARPSYNC.ALL ;  /* 0x0000000000007948 */ /* 0x000fea0003800000 */
[----:B------:R-:W-:Y:S01]  /*6b10*/  R2UR UR4, R39 ;  /* 0x00000000270472ca */ /* 0x000fe200000e0000 */
[--C-:B------:R-:W-:Y:S01]  /*6b20*/  HADD2.F32 R40, -RZ, R48.reuse.H0_H0 ;  /* 0x20000030ff287230 */ /* 0x100fe20000004100 */
[----:B------:R-:W-:Y:S01]  /*6b30*/  ISETP.NE.AND P0, PT, R98, RZ, PT ;  /* 0x000000ff6200720c */ /* 0x000fe20003f05270 */
[----:B------:R-:W-:Y:S01]  /*6b40*/  HADD2.F32 R43, -RZ, R48.H1_H1 ;  /* 0x30000030ff2b7230 */ /* 0x000fe20000004100 */
[----:B------:R-:W-:Y:S01]  /*6b50*/  BSSY.RECONVERGENT B0, `(.L_x_113) ;  /* 0x0000085000007945 */ /* 0x000fe20003800200 */
[----:B------:R-:W-:Y:S02]  /*6b60*/  HADD2.F32 R42, -RZ, R49.H0_H0 ;  /* 0x20000031ff2a7230 */ /* 0x000fe40000004100 */
[----:B------:R-:W-:Y:S02]  /*6b70*/  HADD2.F32 R45, -RZ, R51.H0_H0 ;  /* 0x20000033ff2d7230 */ /* 0x000fe40000004100 */
[----:B------:R-:W-:Y:S04]  /*6b80*/  HADD2.F32 R44, -RZ, R75.H1_H1 ;  /* 0x3000004bff2c7230 */ /* 0x000fe80000004100 */
[----:B------:R-:W2:Y:S02]  /*6b90*/  LDTM.x32 R4, tmem[UR4] ;  /* 0x00000004000479ee */ /* 0x000ea400082c0000 */
[C---:B--2---:R-:W-:Y:S01]  /*6ba0*/  FMUL R0, R38.reuse, R4 ;  /* 0x0000000426007220 */ /* 0x044fe20000400000 */
[C---:B-1----:R-:W-:Y:S01]  /*6bb0*/  FMUL R2, R38.reuse, R5 ;  /* 0x0000000526027220 */ /* 0x042fe20000400000 */
[C---:B------:R-:W-:Y:S01]  /*6bc0*/  FMUL R3, R38.reuse, R6 ;  /* 0x0000000626037220 */ /* 0x040fe20000400000 */
[C---:B------:R-:W-:Y:S01]  /*6bd0*/  FMUL R7, R38.reuse, R7 ;  /* 0x0000000726077220 */ /* 0x040fe20000400000 */
[C---:B------:R-:W-:Y:S01]  /*6be0*/  FFMA R0, R41.reuse, R40, R0 ;  /* 0x0000002829007223 */ /* 0x040fe20000000000 */
[----:B------:R-:W-:Y:S02]  /*6bf0*/  HADD2.F32 R40, -RZ, R49.H1_H1 ;  /* 0x30000031ff287230 */ /* 0x000fe40000004100 */
[C---:B------:R-:W-:Y:S01]  /*6c00*/  FFMA R2, R41.reuse, R43, R2 ;  /* 0x0000002b29027223 */ /* 0x040fe20000000002 */
[C---:B------:R-:W-:Y:S01]  /*6c10*/  FFMA R3, R41.reuse, R42, R3 ;  /* 0x0000002a29037223 */ /* 0x040fe20000000003 */
[--C-:B------:R-:W-:Y:S02]  /*6c20*/  HADD2.F32 R43, -RZ, R50.reuse.H0_H0 ;  /* 0x20000032ff2b7230 */ /* 0x100fe40000004100 */
[----:B------:R-:W-:Y:S01]  /*6c30*/  FMUL R4, R38, R8 ;  /* 0x0000000826047220 */ /* 0x000fe20000400000 */
[----:B------:R-:W-:Y:S01]  /*6c40*/  HADD2.F32 R42, -RZ, R50.H1_H1 ;  /* 0x30000032ff2a7230 */ /* 0x000fe20000004100 */
[----:B------:R-:W-:Y:S01]  /*6c50*/  F2FP.F16.F32.PACK_AB R52, R2, R0 ;  /* 0x000000000234723e */ /* 0x000fe200000000ff */
[C---:B------:R-:W-:Y:S01]  /*6c60*/  FFMA R7, R41.reuse, R40, R7 ;  /* 0x0000002829077223 */ /* 0x040fe20000000007 */
[----:B------:R-:W-:Y:S01]  /*6c70*/  FFMA R4, R41, R43, R4 ;  /* 0x0000002b29047223 */ /* 0x000fe20000000004 */
[C---:B------:R-:W-:Y:S01]  /*6c80*/  FMUL R5, R38.reuse, R9 ;  /* 0x0000000926057220 */ /* 0x040fe20000400000 */
[C---:B------:R-:W-:Y:S01]  /*6c90*/  FMUL R6, R38.reuse, R10 ;  /* 0x0000000a26067220 */ /* 0x040fe20000400000 */
[----:B------:R-:W-:Y:S01]  /*6ca0*/  HADD2.F32 R40, -RZ, R51.H1_H1 ;  /* 0x30000033ff287230 */ /* 0x000fe20000004100 */
[----:B------:R-:W-:Y:S01]  /*6cb0*/  F2FP.F16.F32.PACK_AB R53, R7, R3 ;  /* 0x000000030735723e */ /* 0x000fe200000000ff */
[C---:B------:R-:W-:Y:S01]  /*6cc0*/  FFMA R5, R41.reuse, R42, R5 ;  /* 0x0000002a29057223 */ /* 0x040fe20000000005 */
[----:B------:R-:W-:Y:S01]  /*6cd0*/  FFMA R6, R41, R45, R6 ;  /* 0x0000002d29067223 */ /* 0x000fe20000000006 */
[C---:B------:R-:W-:Y:S01]  /*6ce0*/  FMUL R11, R38.reuse, R11 ;  /* 0x0000000b260b7220 */ /* 0x040fe20000400000 */
[--C-:B------:R-:W-:Y:S02]  /*6cf0*/  HADD2.F32 R43, -RZ, R56.reuse.H0_H0 ;  /* 0x20000038ff2b7230 */ /* 0x100fe40000004100 */
[C---:B------:R-:W-:Y:S01]  /*6d00*/  FMUL R8, R38.reuse, R12 ;  /* 0x0000000c26087220 */ /* 0x040fe20000400000 */
[----:B------:R-:W-:Y:S01]  /*6d10*/  F2FP.F16.F32.PACK_AB R54, R5, R4 ;  /* 0x000000040536723e */ /* 0x000fe200000000ff */
[C---:B------:R-:W-:Y:S01]  /*6d20*/  FFMA R11, R41.reuse, R40, R11 ;  /* 0x00000028290b7223 */ /* 0x040fe2000000000b */
[----:B------:R-:W-:Y:S02]  /*6d30*/  HADD2.F32 R40, -RZ, R56.H1_H1 ;  /* 0x30000038ff287230 */ /* 0x000fe40000004100 */
[----:B------:R-:W-:Y:S01]  /*6d40*/  FFMA R8, R41, R43, R8 ;  /* 0x0000002b29087223 */ /* 0x000fe20000000008 */
[C---:B------:R-:W-:Y:S01]  /*6d50*/  FMUL R9, R38.reuse, R13 ;  /* 0x0000000d26097220 */ /* 0x040fe20000400000 */
[--C-:B------:R-:W-:Y:S01]  /*6d60*/  HADD2.F32 R45, -RZ, R57.reuse.H0_H0 ;  /* 0x20000039ff2d7230 */ /* 0x100fe20000004100 */
[----:B------:R-:W-:Y:S01]  /*6d70*/  F2FP.F16.F32.PACK_AB R55, R11, R6 ;  /* 0x000000060b37723e */ /* 0x000fe200000000ff */
[C---:B------:R-:W-:Y:S01]  /*6d80*/  FMUL R10, R38.reuse, R14 ;  /* 0x0000000e260a7220 */ /* 0x040fe20000400000 */
[----:B------:R-:W-:Y:S02]  /*6d90*/  HADD2.F32 R42, -RZ, R57.H1_H1 ;  /* 0x30000039ff2a7230 */ /* 0x000fe40000004100 */
[C---:B------:R-:W-:Y:S01]  /*6da0*/  FFMA R9, R41.reuse, R40, R9 ;  /* 0x0000002829097223 */ /* 0x040fe20000000009 */
[C---:B------:R-:W-:Y:S01]  /*6db0*/  FMUL R15, R38.reuse, R15 ;  /* 0x0000000f260f7220 */ /* 0x040fe20000400000 */
[----:B------:R1:W-:Y:S01]  /*6dc0*/  STS.128 [R82], R52 ;  /* 0x0000003452007388 */ /* 0x0003e20000000c00 */
[----:B------:R-:W-:Y:S01]  /*6dd0*/  FFMA R10, R41, R45, R10 ;  /* 0x0000002d290a7223 */ /* 0x000fe2000000000a */
[--C-:B------:R-:W-:Y:S01]  /*6de0*/  HADD2.F32 R40, -RZ, R58.reuse.H0_H0 ;  /* 0x2000003aff287230 */ /* 0x100fe20000004100 */
[----:B------:R-:W-:Y:S01]  /*6df0*/  F2FP.F16.F32.PACK_AB R60, R9, R8 ;  /* 0x00000008093c723e */ /* 0x000fe200000000ff */
[----:B------:R-:W-:Y:S01]  /*6e00*/  FFMA R15, R41, R42, R15 ;  /* 0x0000002a290f7223 */ /* 0x000fe2000000000f */
[C---:B------:R-:W-:Y:S01]  /*6e10*/  FMUL R12, R38.reuse, R16 ;  /* 0x00000010260c7220 */ /* 0x040fe20000400000 */
[----:B------:R-:W-:Y:S02]  /*6e20*/  HADD2.F32 R42, -RZ, R58.H1_H1 ;  /* 0x3000003aff2a7230 */ /* 0x000fe40000004100 */
[C---:B------:R-:W-:Y:S01]  /*6e30*/  FMUL R13, R38.reuse, R17 ;  /* 0x00000011260d7220 */ /* 0x040fe20000400000 */
[--C-:B------:R-:W-:Y:S01]  /*6e40*/  HADD2.F32 R43, -RZ, R59.reuse.H0_H0 ;  /* 0x2000003bff2b7230 */ /* 0x100fe20000004100 */
[----:B------:R-:W-:Y:S01]  /*6e50*/  F2FP.F16.F32.PACK_AB R61, R15, R10 ;  /* 0x0000000a0f3d723e */ /* 0x000fe200000000ff */
[C---:B------:R-:W-:Y:S01]  /*6e60*/  FFMA R12, R41.reuse, R40, R12 ;  /* 0x00000028290c7223 */ /* 0x040fe2000000000c */
[C---:B------:R-:W-:Y:S01]  /*6e70*/  FFMA R13, R41.reuse, R42, R13 ;  /* 0x0000002a290d7223 */ /* 0x040fe2000000000d */
[C---:B------:R-:W-:Y:S01]  /*6e80*/  FMUL R14, R38.reuse, R18 ;  /* 0x00000012260e7220 */ /* 0x040fe20000400000 */
[----:B------:R-:W-:Y:S02]  /*6e90*/  HADD2.F32 R40, -RZ, R59.H1_H1 ;  /* 0x3000003bff287230 */ /* 0x000fe40000004100 */
[C---:B------:R-:W-:Y:S01]  /*6ea0*/  FMUL R19, R38.reuse, R19 ;  /* 0x0000001326137220 */ /* 0x040fe20000400000 */
[C---:B------:R-:W-:Y:S01]  /*6eb0*/  FMUL R16, R38.reuse, R20 ;  /* 0x0000001426107220 */ /* 0x040fe20000400000 */
[C---:B------:R-:W-:Y:S01]  /*6ec0*/  FFMA R14, R41.reuse, R43, R14 ;  /* 0x0000002b290e7223 */ /* 0x040fe2000000000e */
[--C-:B------:R-:W-:Y:S02]  /*6ed0*/  HADD2.F32 R43, -RZ, R64.reuse.H0_H0 ;  /* 0x20000040ff2b7230 */ /* 0x100fe40000004100 */
[C---:B------:R-:W-:Y:S01]  /*6ee0*/  FFMA R19, R41.reuse, R40, R19 ;  /* 0x0000002829137223 */ /* 0x040fe20000000013 */
[----:B------:R-:W-:Y:S02]  /*6ef0*/  HADD2.F32 R42, -RZ, R64.H1_H1 ;  /* 0x30000040ff2a7230 */ /* 0x000fe40000004100 */
[C---:B------:R-:W-:Y:S01]  /*6f00*/  FMUL R17, R38.reuse, R21 ;  /* 0x0000001526117220 */ /* 0x040fe20000400000 */
[--C-:B------:R-:W-:Y:S02]  /*6f10*/  HADD2.F32 R45, -RZ, R65.reuse.H0_H0 ;  /* 0x20000041ff2d7230 */ /* 0x100fe40000004100 */
[C---:B------:R-:W-:Y:S01]  /*6f20*/  FMUL R18, R38.reuse, R22 ;  /* 0x0000001626127220 */ /* 0x040fe20000400000 */
[----:B------:R-:W-:Y:S02]  /*6f30*/  HADD2.F32 R40, -RZ, R65.H1_H1 ;  /* 0x30000041ff287230 */ /* 0x000fe40000004100 */
[C---:B------:R-:W-:Y:S01]  /*6f40*/  FMUL R23, R38.reuse, R23 ;  /* 0x0000001726177220 */ /* 0x040fe20000400000 */
[C---:B------:R-:W-:Y:S01]  /*6f50*/  FFMA R16, R41.reuse, R43, R16 ;  /* 0x0000002b29107223 */ /* 0x040fe20000000010 */
[C---:B------:R-:W-:Y:S01]  /*6f60*/  FFMA R17, R41.reuse, R42, R17 ;  /* 0x0000002a29117223 */ /* 0x040fe20000000011 */
[C---:B------:R-:W-:Y:S01]  /*6f70*/  FFMA R18, R41.reuse, R45, R18 ;  /* 0x0000002d29127223 */ /* 0x040fe20000000012 */
[C---:B------:R-:W-:Y:S01]  /*6f80*/  FFMA R23, R41.reuse, R40, R23 ;  /* 0x0000002829177223 */ /* 0x040fe20000000017 */
[--C-:B------:R-:W-:Y:S02]  /*6f90*/  HADD2.F32 R43, -RZ, R66.reuse.H0_H0 ;  /* 0x20000042ff2b7230 */ /* 0x100fe40000004100 */
[C---:B------:R-:W-:Y:S01]  /*6fa0*/  FMUL R20, R38.reuse, R24 ;  /* 0x0000001826147220 */ /* 0x040fe20000400000 */
        /* <DEDUP_REMOVED lines=9> */
[----:B------:R-:W-:Y:S01]  /*7040*/  FFMA R27, R41, R42, R27 ;  /* 0x0000002a291b7223 */ /* 0x000fe2000000001b */
[--C-:B------:R-:W-:Y:S02]  /*7050*/  HADD2.F32 R40, -RZ, R72.reuse.H0_H0 ;  /* 0x20000048ff287230 */ /* 0x100fe40000004100 */
[C---:B------:R-:W-:Y:S01]  /*7060*/  FMUL R24, R38.reuse, R28 ;  /* 0x0000001c26187220 */ /* 0x040fe20000400000 */
[----:B------:R-:W-:Y:S02]  /*7070*/  HADD2.F32 R42, -RZ, R72.H1_H1 ;  /* 0x30000048ff2a7230 */ /* 0x000fe40000004100 */
[C---:B------:R-:W-:Y:S01]  /*7080*/  FMUL R25, R38.reuse, R29 ;  /* 0x0000001d26197220 */ /* 0x040fe20000400000 */
[--C-:B------:R-:W-:Y:S02]  /*7090*/  HADD2.F32 R43, -RZ, R73.reuse.H0_H0 ;  /* 0x20000049ff2b7230 */ /* 0x100fe40000004100 */
[C---:B------:R-:W-:Y:S01]  /*70a0*/  FMUL R26, R38.reuse, R30 ;  /* 0x0000001e261a7220 */ /* 0x040fe20000400000 */
[----:B------:R-:W-:Y:S01]  /*70b0*/  F2FP.F16.F32.PACK_AB R62, R13, R12 ;  /* 0x0000000c0d3e723e */ /* 0x000fe200000000ff */
[----:B------:R-:W-:Y:S01]  /*70c0*/  FFMA R24, R41, R40, R24 ;  /* 0x0000002829187223 */ /* 0x000fe20000000018 */
[----:B------:R-:W-:Y:S01]  /*70d0*/  F2FP.F16.F32.PACK_AB R63, R19, R14 ;  /* 0x0000000e133f723e */ /* 0x000fe200000000ff */
[C---:B------:R-:W-:Y:S01]  /*70e0*/  FFMA R25, R41.reuse, R42, R25 ;  /* 0x0000002a29197223 */ /* 0x040fe20000000019 */
[C---:B------:R-:W-:Y:S01]  /*70f0*/  FFMA R26, R41.reuse, R43, R26 ;  /* 0x0000002b291a7223 */ /* 0x040fe2000000001a */
[----:B------:R-:W-:Y:S02]  /*7100*/  HADD2.F32 R40, -RZ, R73.H1_H1 ;  /* 0x30000049ff287230 */ /* 0x000fe40000004100 */
[C---:B------:R-:W-:Y:S01]  /*7110*/  FMUL R31, R38.reuse, R31 ;  /* 0x0000001f261f7220 */ /* 0x040fe20000400000 */
[----:B------:R1:W-:Y:S01]  /*7120*/  STS.128 [R83+0x10], R60 ;  /* 0x0000103c53007388 */ /* 0x0003e20000000c00 */
[--C-:B------:R-:W-:Y:S02]  /*7130*/  HADD2.F32 R43, -RZ, R74.reuse.H0_H0 ;  /* 0x2000004aff2b7230 */ /* 0x100fe40000004100 */
[C---:B------:R-:W-:Y:S01]  /*7140*/  FMUL R28, R38.reuse, R32 ;  /* 0x00000020261c7220 */ /* 0x040fe20000400000 */
[----:B------:R-:W-:Y:S02]  /*7150*/  HADD2.F32 R42, -RZ, R74.H1_H1 ;  /* 0x3000004aff2a7230 */ /* 0x000fe40000004100 */
[C---:B------:R-:W-:Y:S01]  /*7160*/  FMUL R29, R38.reuse, R33 ;  /* 0x00000021261d7220 */ /* 0x040fe20000400000 */
[----:B------:R-:W-:Y:S02]  /*7170*/  HADD2.F32 R45, -RZ, R75.H0_H0 ;  /* 0x2000004bff2d7230 */ /* 0x000fe40000004100 */
[C---:B------:R-:W-:Y:S01]  /*7180*/  FMUL R30, R38.reuse, R34 ;  /* 0x00000022261e7220 */ /* 0x040fe20000400000 */
[----:B------:R-:W-:Y:S01]  /*7190*/  FFMA R31, R41, R40, R31 ;  /* 0x00000028291f7223 */ /* 0x000fe2000000001f */
[----:B------:R-:W-:Y:S01]  /*71a0*/  FMUL R35, R38, R35 ;  /* 0x0000002326237220 */ /* 0x000fe20000400000 */
[----:B------:R-:W-:Y:S01]  /*71b0*/  F2FP.F16.F32.PACK_AB R68, R17, R16 ;  /* 0x000000101144723e */ /* 0x000fe200000000ff */
[----:B------:R-:W-:Y:S01]  /*71c0*/  FFMA R28, R41, R43, R28 ;  /* 0x0000002b291c7223 */ /* 0x000fe2000000001c */
[----:B------:R-:W-:Y:S01]  /*71d0*/  F2FP.F16.F32.PACK_AB R69, R23, R18 ;  /* 0x000000121745723e */ /* 0x000fe200000000ff */
[----:B------:R-:W-:Y:S01]  /*71e0*/  FFMA R29, R41, R42, R29 ;  /* 0x0000002a291d7223 */ /* 0x000fe2000000001d */
[----:B------:R-:W-:Y:S01]  /*71f0*/  F2FP.F16.F32.PACK_AB R70, R21, R20 ;  /* 0x000000141546723e */ /* 0x000fe200000000ff */
[----:B------:R-:W-:Y:S01]  /*7200*/  FFMA R30, R41, R45, R30 ;  /* 0x0000002d291e7223 */ /* 0x000fe2000000001e */
[----:B------:R-:W-:Y:S01]  /*7210*/  F2FP.F16.F32.PACK_AB R71, R27, R22 ;  /* 0x000000161b47723e */ /* 0x000fe200000000ff */
[----:B------:R-:W-:Y:S01]  /*7220*/  FFMA R35, R41, R44, R35 ;  /* 0x0000002c29237223 */ /* 0x000fe20000000023 */
[----:B------:R-:W-:Y:S02]  /*7230*/  F2FP.F16.F32.PACK_AB R104, R25, R24 ;  /* 0x000000181968723e */ /* 0x000fe400000000ff */
[----:B------:R-:W-:Y:S01]  /*7240*/  F2FP.F16.F32.PACK_AB R105, R31, R26 ;  /* 0x0000001a1f69723e */ /* 0x000fe200000000ff */
[----:B------:R1:W-:Y:S01]  /*7250*/  STS.128 [R47+0x20], R68 ;  /* 0x000020442f007388 */ /* 0x0003e20000000c00 */
[----:B------:R-:W-:Y:S02]  /*7260*/  F2FP.F16.F32.PACK_AB R106, R29, R28 ;  /* 0x0000001c1d6a723e */ /* 0x000fe400000000ff */
[----:B------:R-:W-:Y:S05]  /*7270*/  F2FP.F16.F32.PACK_AB R107, R35, R30 ;  /* 0x0000001e236b723e */ /* 0x000fea00000000ff */
[----:B------:R1:W-:Y:S01]  /*7280*/  STS.128 [R46+0x10], R104 ;  /* 0x000010682e007388 */ /* 0x0003e20000000c00 */
[----:B------:R-:W-:Y:S01]  /*7290*/  @!PT LDS RZ, [RZ] ;  /* 0x00000000fffff984 */ /* 0x000fe20000000800 */
[----:B------:R-:W-:Y:S01]  /*72a0*/  @!PT LDS RZ, [RZ] ;  /* 0x00000000fffff984 */ /* 0x000fe20000000800 */
[----:B------:R-:W-:Y:S01]  /*72b0*/  @!PT LDS RZ, [RZ] ;  /* 0x00000000fffff984 */ /* 0x000fe20000000800 */
[----:B------:R-:W-:Y:S01]  /*72c0*/  @!PT LDS RZ, [RZ] ;  /* 0x00000000fffff984 */ /* 0x000fe20000000800 */
[----:B------:R2:W-:Y:S07]  /*72d0*/  MEMBAR.ALL.CTA ;  /* 0x0000000000007992 */ /* 0x0005ee0000008000 */
[----:B--2---:R-:W2:Y:S02]  /*72e0*/  FENCE.VIEW.ASYNC.S ;  /* 0x00000000000073c6 */ /* 0x004ea40000000000 */
[----:B--2---:R-:W-:Y:S06]  /*72f0*/  BAR.SYNC.DEFER_BLOCKING 0x1, 0x80 ;  /* 0x0042000000007b1d */ /* 0x004fec0000010000 */
[----:B------:R-:W-:Y:S05]  /*7300*/  @P0 BRA `(.L_x_114) ;  /* 0x0000000000240947 */ /* 0x000fea0003800000 */
[----:B------:R-:W2:Y:S01]  /*7310*/  LDCU.64 UR6, c[0x0][0x348] ;  /* 0x00006900ff0677ac */ /* 0x000ea20008000a00 */
[----:B------:R-:W-:Y:S01]  /*7320*/  R2UR UR5, R110 ;  /* 0x000000006e0572ca */ /* 0x000fe200000e0000 */
[----:B------:R-:W-:Y:S11]  /*7330*/  UMOV UR51, UR36 ;  /* 0x0000002400337c82 */ /* 0x000ff60008000000 */
[----:B------:R-:W-:Y:S01]  /*7340*/  @!UPT UIADD3 URZ, UPT, UPT, URZ, URZ, URZ ;  /* 0x000000fffffff290 */ /* 0x000fe2000fffe0ff */
[----:B------:R-:W-:Y:S02]  /*7350*/  UIADD3 UR48, UPT, UPT, UR47, 0x200, UR5 ;  /* 0x000002002f307890 */ /* 0x000fe4000fffe005 */
[----:B--2---:R-:W-:Y:S04]  /*7360*/  UIADD3 UR4, UP0, UPT, UR6, 0x680, URZ ;  /* 0x0000068006047890 */ /* 0x004fe8000ff1e0ff */
[----:B------:R-:W-:Y:S09]  /*7370*/  UIADD3.X UR5, UPT, UPT, URZ, UR7, URZ, UP0, !UPT ;  /* 0x00000007ff057290 */ /* 0x000ff200087fe4ff */
[----:B------:R2:W-:Y:S02]  /*7380*/  UTMASTG.3D [UR48], [UR4] ;  /* 0x00000030040073b5 */ /* 0x0005e40008010000 */
[----:B--2---:R0:W-:Y:S02]  /*7390*/  UTMACMDFLUSH ;  /* 0x00000000000079b7 */ /* 0x0041e40000000000 */
.L_x_114:
[----:B------:R-:W-:Y:S05]  /*73a0*/  BSYNC.RECONVERGENT B0 ;  /* 0x0000000000007941 */ /* 0x000fea0003800200 */
.L_x_113:
[----:B------:R-:W-:Y:S01]  /*73b0*/  UIADD3 UR44, UPT, UPT, UR46, 0x1, URZ ;  /* 0x000000012e2c7890 */ /* 0x000fe2000fffe0ff */
[----:B------:R-:W-:Y:S03]  /*73c0*/  BSSY.RECONVERGENT B0, `(.L_x_115) ;  /* 0x0000005000007945 */ /* 0x000fe60003800200 */
[----:B------:R-:W-:Y:S04]  /*73d0*/  UISETP.NE.AND UP0, UPT, UR44, 0x3, UPT ;  /* 0x000000032c00788c */ /* 0x000fe8000bf05270 */
[----:B------:R-:W-:Y:S01]  /*73e0*/  USEL UR45, UR44, URZ, UP0 ;  /* 0x000000ff2c2d7287 */ /* 0x000fe20008000000 */
[----:B------:R-:W-:Y:S11]  /*73f0*/  @P0 BRA `(.L_x_116) ;  /* 0x0000000000040947 */ /* 0x000ff60003800000 */
[----:B------:R-:W-:Y:S04]  /*7400*/  DEPBAR.LE SB0, 0x1 ;  /* 0x000080400000791a */ /* 0x000fe80000000000 */
.L_x_116:
[----:B------:R-:W-:Y:S05]  /*7410*/  BSYNC.RECONVERGENT B0 ;  /* 0x0000000000007941 */ /* 0x000fea0003800200 */
.L_x_115:
[----:B------:R-:W-:Y:S01]  /*7420*/  BAR.SYNC.DEFER_BLOCKING 0x1, 0x80 ;  /* 0x0042000000007b1d */ /* 0x000fe20000010000 */
[----:B------:R-:W-:Y:S01]  /*7430*/  ISETP.NE.AND P1, PT, R108, RZ, PT ;  /* 0x000000ff6c00720c */ /* 0x000fe20003f25270 */
[----:B------:R-:W-:Y:S01]  /*7440*/  UISETP.NE.AND UP0, UPT, UR53, URZ, UPT ;  /* 0x000000ff3500728c */ /* 0x000fe2000bf05270 */
[----:B------:R-:W-:Y:S11]  /*7450*/  LEA R2, R112, UR47, 0x3 ;  /* 0x0000002f70027c11 */ /* 0x000ff6000f8e18ff */
[----:B------:R-:W-:Y:S01]  /*7460*/  @P1 SHF.L.U32 R3, R111, 0x1f, RZ ;  /* 0x0000001f6f031819 */ /* 0x000fe200000006ff */
[----:B------:R-:W-:Y:S06]  /*7470*/  BRA.U !UP0, `(.L_x_117) ;  /* 0x0000000108247547 */ /* 0x000fec000b800000 */
[----:B------:R-:W-:Y:S01]  /*7480*/  IMAD.U32 R5, RZ, RZ, UR52 ;  /* 0x00000034ff057e24 */ /* 0x000fe2000f8e00ff */
[----:B------:R-:W-:Y:S01]  /*7490*/  MOV R0, UR55 ;  /* 0x0000003700007c02 */ /* 0x000fe20008000f00 */
[----:B------:R-:W-:Y:S03]  /*74a0*/  UIADD3 UR4, UPT, UPT, UR52, 0x1, URZ ;  /* 0x0000000134047890 */ /* 0x000fe6000fffe0ff */
[----:B------:R-:W-:Y:S01]  /*74b0*/  @P1 LEA R5, R5, UR47, 0x3 ;  /* 0x0000002f05051c11 */ /* 0x000fe2000f8e18ff */
[----:B------:R-:W-:Y:S04]  /*74c0*/  UISETP.NE.AND UP0, UPT, UR4, 0x3, UPT ;  /* 0x000000030400788c */ /* 0x000fe8000bf05270 */
[----:B------:R-:W-:Y:S01]  /*74d0*/  @P1 VIADD R5, R5, 0x48 ;  /* 0x0000004805051836 */ /* 0x000fe20000000000 */
[----:B------:R-:W-:Y:S04]  /*74e0*/  USEL UR52, UR4, URZ, UP0 ;  /* 0x000000ff04347287 */ /* 0x000fe80008000000 */
[----:B------:R-:W-:Y:S04]  /*74f0*/  @P1 PRMT R0, R0, 0x654, R5 ;  /* 0x0000065400001816 */ /* 0x000fe80000000005 */
[----:B------:R2:W-:Y:S04]  /*7500*/  @P1 SYNCS.ARRIVE.TRANS64.RED.A1T0 RZ, [R0+URZ], RZ ;  /* 0x000000ff00ff19a7 */ /* 0x0005e800081004ff */
.L_x_117:
[----:B------:R-:W4:Y:S01]  /*7510*/  @P1 SYNCS.PHASECHK.TRANS64.TRYWAIT P0, [R2+URZ+0x30], R3 ;  /* 0x00003003020015a7 */ /* 0x000f2200080011ff */
[----:B------:R-:W-:Y:S01]  /*7520*/  BSSY B1, `(.L_x_118) ;  /* 0x0000015000017945 */ /* 0x000fe20003800000 */
[----:B----4-:R-:W-:Y:S03]  /*7530*/  @P1 SEL R109, RZ, 0x1, !P0 ;  /* 0x00000001ff6d1807 */ /* 0x010fe60004000000 */
[----:B------:R-:W-:Y:S05]  /*7540*/  @!P1 BRA `(.L_x_119) ;  /* 0x0000000000489947 */ /* 0x000fea0003800000 */
[----:B------:R-:W-:Y:S01]  /*7550*/  ISETP.NE.AND P1, PT, R113, RZ, PT ;  /* 0x000000ff7100720c */ /* 0x000fe20003f25270 */
[----:B------:R-:W-:Y:S01]  /*7560*/  BSSY B0, `(.L_x_120) ;  /* 0x000000a000007945 */ /* 0x000fe20003800000 */
[----:B------:R-:W-:Y:S11]  /*7570*/  ISETP.NE.AND P0, PT, R109, RZ, PT ;  /* 0x000000ff6d00720c */ /* 0x000ff60003f05270 */
[----:B------:R-:W-:Y:S04]  /*7580*/  @P1 IMAD R112, R112, 0x2000, R97 ;  /* 0x0000200070701824 */ /* 0x000fe800078e0261 */
[----:B------:R-:W-:Y:S01]  /*7590*/  @P1 IMAD.IADD R5, R81, 0x1, R112 ;  /* 0x0000000151051824 */ /* 0x000fe200078e0270 */
[----:B------:R-:W-:Y:S03]  /*75a0*/  @P1 IADD3 R3, PT, PT, R80, R112, RZ ;  /* 0x0000007050031210 */ /* 0x000fe60007ffe0ff */
[----:B--2---:R-:W-:Y:S01]  /*75b0*/  @P1 IMAD.IADD R0, R96, 0x1, R5 ;  /* 0x0000000160001824 */ /* 0x004fe200078e0205 */
[----:B------:R-:W-:Y:S06]  /*75c0*/  @P0 BRA `(.L_x_121) ;  /* 0x00000000000c0947 */ /* 0x000fec0003800000 */
[----:B------:R-:W-:Y:S04]  /*75d0*/  SHF.L.U32 R111, R111, 0x1f, RZ ;  /* 0x0000001f6f6f7819 */ /* 0x000fe800000006ff */
[----:B------:R-:W2:Y:S02]  /*75e0*/  SYNCS.PHASECHK.TRANS64.TRYWAIT P0, [R2+URZ+0x30], R111 ;  /* 0x0000306f020075a7 */ /* 0x000ea400080011ff */
[----:B--2---:R-:W-:Y:S05]  /*75f0*/  @!P0 BRA `(.L_x_122) ;  /* 0x0000001800748947 */ /* 0x004fea0003800000 */
.L_x_121:
[----:B------:R-:W-:Y:S05]  /*7600*/  BSYNC B0 ;  /* 0x0000000000007941 */ /* 0x000fea0003800000 */
.L_x_120:
[----:B------:R-:W-:Y:S11]  /*7610*/  ISETP.NE.AND P0, PT, R113, RZ, PT ;  /* 0x000000ff7100720c */ /* 0x000ff60003f05270 */
[----:B------:R-:W-:Y:S02]  /*7620*/  @!UPT UIADD3 URZ, UPT, UPT, URZ, URZ, URZ ;  /* 0x000000fffffff290 */ /* 0x000fe4000fffe0ff */
[----:B------:R4:W1:Y:S04]  /*7630*/  @P0 LDS.128 R48, [R112] ;  /* 0x0000000070300984 */ /* 0x0008680000000c00 */
[----:B------:R4:W1:Y:S04]  /*7640*/  @P0 LDS.128 R64, [R3+0x20] ;  /* 0x0000200003400984 */ /* 0x0008680000000c00 */
[----:B------:R4:W1:Y:S04]  /*7650*/  @P0 LDS.128 R56, [R5+0x10] ;  /* 0x0000100005380984 */ /* 0x0008680000000c00 */
[----:B------:R4:W1:Y:S02]  /*7660*/  @P0 LDS.128 R72, [R0+0x10] ;  /* 0x0000100000480984 */ /* 0x0008640000000c00 */
.L_x_119:
[----:B------:R-:W-:Y:S05]  /*7670*/  BSYNC B1 ;  /* 0x0000000000017941 */ /* 0x000fea0003800000 */
.L_x_118:
[----:B--2-4-:R-:W-:Y:S05]  /*7680*/  VIADD R0, R39, 0x20 ;  /* 0x0000002027007836 */ /* 0x014fea0000000000 */
[----:B------:R-:W-:Y:S04]  /*7690*/  SHF.R.U32.HI R0, RZ, 0x15, R0 ;  /* 0x00000015ff007819 */ /* 0x000fe80000011600 */
[----:B------:R-:W-:Y:S11]  /*76a0*/  LOP3.LUT P0, RZ, R0, 0x3, R85, 0x48, !PT ;  /* 0x0000000300ff7812 */ /* 0x000ff60007804855 */
[----:B------:R-:W-:Y:S02]  /*76b0*/  @!UPT UIADD3 URZ, UPT, UPT, URZ, URZ, URZ ;  /* 0x000000fffffff290 */ /* 0x000fe4000fffe0ff */
[----:B------:R-:W-:Y:S05]  /*76c0*/  @!P0 BRA `(.L_x_123) ;  /* 0x0000000000408947 */ /* 0x000fea0003800000 */
[----:B------:R-:W2:Y:S01]  /*76d0*/  LDCU.64 UR8, c[0x4][0x70] ;  /* 0x01000e00ff0877ac */ /* 0x000ea20008000a00 */
[----:B------:R-:W-:Y:S01]  /*76e0*/  MOV R3, 0x0 ;  /* 0x0000000000037802 */ /* 0x000fe20000000f00 */
[----:B------:R-:W-:Y:S02]  /*76f0*/  HFMA2 R12, -RZ, RZ, 0, 5.9604644775390625e-08 ;  /* 0x00000001ff0c7431 */ /* 0x000fe400000001ff */
[----:B------:R-:W-:Y:S02]  /*7700*/  IMAD.MOV.U32 R8, RZ, RZ, 0x192 ;  /* 0x00000192ff087424 */ /* 0x000fe400078e00ff */
[----:B------:R-:W-:Y:S01]  /*7710*/  IMAD.MOV.U32 R13, RZ, RZ, RZ ;  /* 0x000000ffff0d7224 */ /* 0x000fe200078e00ff */
[----:B------:R-:W4:Y:S01]  /*7720*/  LDCU.64 UR6, c[0x4][0x78] ;  /* 0x01000f00ff0677ac */ /* 0x000f220008000a00 */
[----:B------:R-:W1:Y:S01]  /*7730*/  LDC.64 R2, c[0x4][R3] ;  /* 0x0100000003027b82 */ /* 0x000e620000000a00 */
[----:B------:R-:W5:Y:S01]  /*7740*/  LDCU.64 UR4, c[0x4][0x10] ;  /* 0x01000200ff0477ac */ /* 0x000f620008000a00 */
[----:B--2---:R-:W-:Y:S01]  /*7750*/  MOV R5, UR9 ;  /* 0x0000000900057c02 */ /* 0x004fe20008000f00 */
[----:B------:R-:W-:Y:S01]  /*7760*/  IMAD.U32 R4, RZ, RZ, UR8 ;  /* 0x00000008ff047e24 */ /* 0x000fe2000f8e00ff */
[----:B----4-:R-:W-:Y:S01]  /*7770*/  MOV R7, UR7 ;  /* 0x0000000700077c02 */ /* 0x010fe20008000f00 */
[----:B------:R-:W-:Y:S01]  /*7780*/  IMAD.U32 R6, RZ, RZ, UR6 ;  /* 0x00000006ff067e24 */ /* 0x000fe2000f8e00ff */
[----:B-----5:R-:W-:Y:S01]  /*7790*/  MOV R11, UR5 ;  /* 0x00000005000b7c02 */ /* 0x020fe20008000f00 */
[----:B------:R-:W-:Y:S02]  /*77a0*/  IMAD.U32 R10, RZ, RZ, UR4 ;  /* 0x00000004ff0a7e24 */ /* 0x000fe4000f8e00ff */
[----:B------:R-:W-:Y:S07]  /*77b0*/  LEPC R20, `(.L_x_123) ;  /* 0x000000001014794e */ /* 0x000fee0000000000 */
[----:B-1-3--:R-:W-:Y:S05]  /*77c0*/  CALL.ABS.NOINC R2 ;  /* 0x0000000002007343 */ /* 0x00afea0003c00000 */
.L_x_123:
[----:B------:R-:W-:Y:S01]  /*77d0*/  ISETP.NE.AND P0, PT, R98, RZ, PT ;  /* 0x000000ff6200720c */ /* 0x000fe20003f05270 */
[----:B------:R-:W-:Y:S05]  /*77e0*/  WARPSYNC.ALL ;  /* 0x0000000000007948 */ /* 0x000fea0003800000 */
[----:B------:R-:W-:Y:S01]  /*77f0*/  R2UR UR4, R39 ;  /* 0x00000000270472ca */ /* 0x000fe200000e0000 */
[--C-:B-1----:R-:W-:Y:S01]  /*7800*/  HADD2.F32 R40, -RZ, R48.reuse.H0_H0 ;  /* 0x20000030ff287230 */ /* 0x102fe20000004100 */
[----:B------:R-:W-:Y:S01]  /*7810*/  IADD3 R89, PT, PT, R89, 0xb0, RZ ;  /* 0x000000b059597810 */ /* 0x000fe20007ffe0ff */
[----:B------:R-:W-:Y:S01]  /*7820*/  HADD2.F32 R42, -RZ, R48.H1_H1 ;  /* 0x30000030ff2a7230 */ /* 0x000fe20000004100 */
[----:B------:R-:W-:Y:S01]  /*7830*/  BSSY.RECONVERGENT B0, `(.L_x_124) ;  /* 0x000008d000007945 */ /* 0x000fe20003800200 */
[--C-:B------:R-:W-:Y:S01]  /*7840*/  HADD2.F32 R43, -RZ, R49.reuse.H0_H0 ;  /* 0x20000031ff2b7230 */ /* 0x100fe20000004100 */
[----:B------:R-:W-:Y:S01]  /*7850*/  LOP3.LUT R89, R89, 0xfefffff8, RZ, 0xc0, !PT ;  /* 0xfefffff859597812 */ /* 0x000fe200078ec0ff */
[----:B------:R-:W-:Y:S02]  /*7860*/  HADD2.F32 R44, -RZ, R49.H1_H1 ;  /* 0x30000031ff2c7230 */ /* 0x000fe40000004100 */
[--C-:B------:R-:W-:Y:S02]  /*7870*/  HADD2.F32 R45, -RZ, R50.reuse.H0_H0 ;  /* 0x20000032ff2d7230 */ /* 0x100fe40000004100 */
[----:B---3--:R-:W-:Y:S02]  /*7880*/  HADD2.F32 R46, -RZ, R50.H1_H1 ;  /* 0x30000032ff2e7230 */ /* 0x008fe40000004100 */
[----:B------:R-:W1:Y:S01]  /*7890*/  LDTM.x32 R4, tmem[UR4+0x20] ;  /* 0x00002004000479ee */ /* 0x000e6200082c0000 */
[----:B------:R-:W-:Y:S01]  /*78a0*/  NOP ;  /* 0x0000000000007918 */ /* 0x000fe20000000000 */
[----:B-1----:R1:W-:Y:S01]  /*78b0*/  SYNCS.ARRIVE.TRANS64.RED.A1T0 RZ, [R89+URZ], RZ ;  /* 0x000000ff59ff79a7 */ /* 0x0023e200081004ff */
[----:B------:R-:W-:Y:S01]  /*78c0*/  USHF.L.U32 UR4, UR45, 0xd, URZ ;  /* 0x0000000d2d047899 */ /* 0x000fe200080006ff */
[--C-:B------:R-:W-:Y:S02]  /*78d0*/  HADD2.F32 R47, -RZ, R51.reuse.H0_H0 ;  /* 0x20000033ff2f7230 */ /* 0x100fe40000004100 */
[----:B------:R-:W-:Y:S02]  /*78e0*/  HADD2.F32 R48, -RZ, R51.H1_H1 ;  /* 0x30000033ff307230 */ /* 0x000fe40000004100 */
[--C-:B------:R-:W-:Y:S01]  /*78f0*/  HADD2.F32 R49, -RZ, R56.reuse.H0_H0 ;  /* 0x20000038ff317230 */ /* 0x100fe20000004100 */
[----:B------:R-:W-:Y:S01]  /*7900*/  IADD3 R110, PT, PT, R97, UR4, RZ ;  /* 0x00000004616e7c10 */ /* 0x000fe2000fffe0ff */
[----:B------:R-:W-:Y:S02]  /*7910*/  HADD2.F32 R51, -RZ, R56.H1_H1 ;  /* 0x30000038ff337230 */ /* 0x000fe40000004100 */
[--C-:B------:R-:W-:Y:S01]  /*7920*/  HADD2.F32 R50, -RZ, R57.reuse.H0_H0 ;  /* 0x20000039ff327230 */ /* 0x100fe20000004100 */
[-C--:B------:R-:W-:Y:S01]  /*7930*/  IADD3 R109, PT, PT, R81, R110.reuse, RZ ;  /* 0x0000006e516d7210 */ /* 0x080fe20007ffe0ff */
[----:B------:R-:W-:Y:S01]  /*7940*/  HADD2.F32 R52, -RZ, R57.H1_H1 ;  /* 0x30000039ff347230 */ /* 0x000fe20000004100 */
[----:B------:R-:W-:Y:S01]  /*7950*/  IADD3 R110, PT, PT, R80, R110, RZ ;  /* 0x0000006e506e7210 */ /* 0x000fe20007ffe0ff */
[--C-:B------:R-:W-:Y:S01]  /*7960*/  HADD2.F32 R53, -RZ, R58.reuse.H0_H0 ;  /* 0x2000003aff357230 */ /* 0x100fe20000004100 */
[----:B------:R-:W-:Y:S01]  /*7970*/  IADD3 R111, PT, PT, R96, R109, RZ ;  /* 0x0000006d606f7210 */ /* 0x000fe20007ffe0ff */
[----:B------:R-:W-:Y:S02]  /*7980*/  HADD2.F32 R54, -RZ, R58.H1_H1 ;  /* 0x3000003aff367230 */ /* 0x000fe40000004100 */
[--C-:B------:R-:W-:Y:S02]  /*7990*/  HADD2.F32 R55, -RZ, R59.reuse.H0_H0 ;  /* 0x2000003bff377230 */ /* 0x100fe40000004100 */
[----:B------:R-:W-:Y:S02]  /*79a0*/  HADD2.F32 R56, -RZ, R59.H1_H1 ;  /* 0x3000003bff387230 */ /* 0x000fe40000004100 */
[C---:B------:R-:W-:Y:S01]  /*79b0*/  FMUL R4, R38.reuse, R4 ;  /* 0x0000000426047220 */ /* 0x040fe20000400000 */
[C---:B------:R-:W-:Y:S01]  /*79c0*/  FMUL R5, R38.reuse, R5 ;  /* 0x0000000526057220 */ /* 0x040fe20000400000 */
[C---:B------:R-:W-:Y:S01]  /*79d0*/  FMUL R6, R38.reuse, R6 ;  /* 0x0000000626067220 */ /* 0x040fe20000400000 */
[C---:B------:R-:W-:Y:S01]  /*79e0*/  FMUL R7, R38.reuse, R7 ;  /* 0x0000000726077220 */ /* 0x040fe20000400000 */
[C---:B------:R-:W-:Y:S01]  /*79f0*/  FFMA R4, R41.reuse, R40, R4 ;  /* 0x0000002829047223 */ /* 0x040fe20000000004 */
[C---:B------:R-:W-:Y:S01]  /*7a00*/  FFMA R5, R41.reuse, R42, R5 ;  /* 0x0000002a29057223 */ /* 0x040fe20000000005 */
[C---:B------:R-:W-:Y:S01]  /*7a10*/  FFMA R6, R41.reuse, R43, R6 ;  /* 0x0000002b29067223 */ /* 0x040fe20000000006 */
[----:B------:R-:W-:Y:S01]  /*7a20*/  FFMA R7, R41, R44, R7 ;  /* 0x0000002c29077223 */ /* 0x000fe20000000007 */
[C---:B------:R-:W-:Y:S01]  /*7a30*/  FMUL R8, R38.reuse, R8 ;  /* 0x0000000826087220 */ /* 0x040fe20000400000 */
[C---:B------:R-:W-:Y:S01]  /*7a40*/  FMUL R9, R38.reuse, R9 ;  /* 0x0000000926097220 */ /* 0x040fe20000400000 */
[----:B------:R-:W-:Y:S01]  /*7a50*/  F2FP.F16.F32.PACK_AB R80, R5, R4 ;  /* 0x000000040550723e */ /* 0x000fe200000000ff */
[C---:B------:R-:W-:Y:S01]  /*7a60*/  FMUL R10, R38.reuse, R10 ;  /* 0x0000000a260a7220 */ /* 0x040fe20000400000 */
[----:B------:R-:W-:Y:S01]  /*7a70*/  F2FP.F16.F32.PACK_AB R81, R7, R6 ;  /* 0x000000060751723e */ /* 0x000fe200000000ff */
[C---:B------:R-:W-:Y:S01]  /*7a80*/  FFMA R8, R41.reuse, R45, R8 ;  /* 0x0000002d29087223 */ /* 0x040fe20000000008 */
[C---:B------:R-:W-:Y:S01]  /*7a90*/  FFMA R9, R41.reuse, R46, R9 ;  /* 0x0000002e29097223 */ /* 0x040fe20000000009 */
[----:B------:R-:W-:Y:S01]  /*7aa0*/  FFMA R10, R41, R47, R10 ;  /* 0x0000002f290a7223 */ /* 0x000fe2000000000a */
[C---:B------:R-:W-:Y:S01]  /*7ab0*/  FMUL R11, R38.reuse, R11 ;  /* 0x0000000b260b7220 */ /* 0x040fe20000400000 */
[C---:B------:R-:W-:Y:S01]  /*7ac0*/  FMUL R0, R38.reuse, R12 ;  /* 0x0000000c26007220 */ /* 0x040fe20000400000 */
[C---:B------:R-:W-:Y:S01]  /*7ad0*/  FMUL R2, R38.reuse, R13 ;  /* 0x0000000d26027220 */ /* 0x040fe20000400000 */
[----:B------:R-:W-:Y:S01]  /*7ae0*/  F2FP.F16.F32.PACK_AB R82, R9, R8 ;  /* 0x000000080952723e */ /* 0x000fe200000000ff */
[C---:B------:R-:W-:Y:S01]  /*7af0*/  FFMA R11, R41.reuse, R48, R11 ;  /* 0x00000030290b7223 */ /* 0x040fe2000000000b */
[C---:B------:R-:W-:Y:S01]  /*7b00*/  FFMA R0, R41.reuse, R49, R0 ;  /* 0x0000003129007223 */ /* 0x040fe20000000000 */
[C---:B------:R-:W-:Y:S01]  /*7b10*/  FFMA R2, R41.reuse, R51, R2 ;  /* 0x0000003329027223 */ /* 0x040fe20000000002 */
[C---:B------:R-:W-:Y:S01]  /*7b20*/  FMUL R3, R38.reuse, R14 ;  /* 0x0000000e26037220 */ /* 0x040fe20000400000 */
[C---:B------:R-:W-:Y:S01]  /*7b30*/  FMUL R15, R38.reuse, R15 ;  /* 0x0000000f260f7220 */ /* 0x040fe20000400000 */
[C---:B------:R-:W-:Y:S01]  /*7b40*/  FMUL R12, R38.reuse, R16 ;  /* 0x00000010260c7220 */ /* 0x040fe20000400000 */
[C---:B------:R-:W-:Y:S01]  /*7b50*/  FMUL R13, R38.reuse, R17 ;  /* 0x00000011260d7220 */ /* 0x040fe20000400000 */
[C---:B------:R-:W-:Y:S01]  /*7b60*/  FFMA R3, R41.reuse, R50, R3 ;  /* 0x0000003229037223 */ /* 0x040fe20000000003 */
[C---:B------:R-:W-:Y:S01]  /*7b70*/  FMUL R14, R38.reuse, R18 ;  /* 0x00000012260e7220 */ /* 0x040fe20000400000 */
[----:B------:R-:W-:Y:S01]  /*7b80*/  FFMA R15, R41, R52, R15 ;  /* 0x00000034290f7223 */ /* 0x000fe2000000000f */
[--C-:B------:R-:W-:Y:S02]  /*7b90*/  HADD2.F32 R57, -RZ, R64.reuse.H0_H0 ;  /* 0x20000040ff397230 */ /* 0x100fe40000004100 */
[C---:B------:R-:W-:Y:S01]  /*7ba0*/  FMUL R19, R38.reuse, R19 ;  /* 0x0000001326137220 */ /* 0x040fe20000400000 */
[----:B------:R-:W-:Y:S01]  /*7bb0*/  F2FP.F16.F32.PACK_AB R83, R11, R10 ;  /* 0x0000000a0b53723e */ /* 0x000fe200000000ff */
[C---:B------:R-:W-:Y:S01]  /*7bc0*/  FFMA R12, R41.reuse, R53, R12 ;  /* 0x00000035290c7223 */ /* 0x040fe2000000000c */
[----:B------:R-:W-:Y:S02]  /*7bd0*/  HADD2.F32 R58, -RZ, R64.H1_H1 ;  /* 0x30000040ff3a7230 */ /* 0x000fe40000004100 */
[C---:B------:R-:W-:Y:S01]  /*7be0*/  FMUL R16, R38.reuse, R20 ;  /* 0x0000001426107220 */ /* 0x040fe20000400000 */
[C---:B------:R-:W-:Y:S01]  /*7bf0*/  FFMA R13, R41.reuse, R54, R13 ;  /* 0x00000036290d7223 */ /* 0x040fe2000000000d */
[----:B------:R1:W-:Y:S01]  /*7c00*/  STS.128 [R97+UR4], R80 ;  /* 0x0000005061007988 */ /* 0x0003e20008000c04 */
[--C-:B------:R-:W-:Y:S02]  /*7c10*/  HADD2.F32 R59, -RZ, R65.reuse.H0_H0 ;  /* 0x20000041ff3b7230 */ /* 0x100fe40000004100 */
[C---:B------:R-:W-:Y:S01]  /*7c20*/  FMUL R17, R38.reuse, R21 ;  /* 0x0000001526117220 */ /* 0x040fe20000400000 */
[C---:B------:R-:W-:Y:S01]  /*7c30*/  FFMA R14, R41.reuse, R55, R14 ;  /* 0x00000037290e7223 */ /* 0x040fe2000000000e */
[----:B------:R-:W-:Y:S02]  /*7c40*/  HADD2.F32 R60, -RZ, R65.H1_H1 ;  /* 0x30000041ff3c7230 */ /* 0x000fe40000004100 */
[C---:B------:R-:W-:Y:S01]  /*7c50*/  FMUL R18, R38.reuse, R22 ;  /* 0x0000001626127220 */ /* 0x040fe20000400000 */
[C---:B------:R-:W-:Y:S01]  /*7c60*/  FFMA R19, R41.reuse, R56, R19 ;  /* 0x0000003829137223 */ /* 0x040fe20000000013 */
        /* <DEDUP_REMOVED lines=13> */
[----:B------:R-:W-:Y:S01]  /*7d40*/  FMUL R27, R38, R27 ;  /* 0x0000001b261b7220 */ /* 0x000fe20000400000 */
[----:B------:R-:W-:Y:S01]  /*7d50*/  F2FP.F16.F32.PACK_AB R104, R2, R0 ;  /* 0x000000000268723e */ /* 0x000fe200000000ff */
[----:B------:R-:W-:Y:S01]  /*7d60*/  FFMA R20, R41, R61, R20 ;  /* 0x0000003d29147223 */ /* 0x000fe20000000014 */
[----:B------:R-:W-:Y:S01]  /*7d70*/  F2FP.F16.F32.PACK_AB R105, R15, R3 ;  /* 0x000000030f69723e */ /* 0x000fe200000000ff */
[----:B------:R-:W-:Y:S01]  /*7d80*/  HADD2.F32 R66, -RZ, R72.H1_H1 ;  /* 0x30000048ff427230 */ /* 0x000fe20000004100 */
[----:B------:R-:W-:Y:S01]  /*7d90*/  F2FP.F16.F32.PACK_AB R106, R13, R12 ;  /* 0x0000000c0d6a723e */ /* 0x000fe200000000ff */
[C---:B------:R-:W-:Y:S01]  /*7da0*/  FMUL R24, R38.reuse, R28 ;  /* 0x0000001c26187220 */ /* 0x040fe20000400000 */
[----:B------:R-:W-:Y:S01]  /*7db0*/  F2FP.F16.F32.PACK_AB R107, R19, R14 ;  /* 0x0000000e136b723e */ /* 0x000fe200000000ff */
[C---:B------:R-:W-:Y:S01]  /*7dc0*/  FFMA R21, R41.reuse, R62, R21 ;  /* 0x0000003e29157223 */ /* 0x040fe20000000015 */
[--C-:B------:R-:W-:Y:S02]  /*7dd0*/  HADD2.F32 R67, -RZ, R73.reuse.H0_H0 ;  /* 0x20000049ff437230 */ /* 0x100fe40000004100 */
[C---:B------:R-:W-:Y:S01]  /*7de0*/  FMUL R25, R38.reuse, R29 ;  /* 0x0000001d26197220 */ /* 0x040fe20000400000 */
[C---:B------:R-:W-:Y:S01]  /*7df0*/  FFMA R22, R41.reuse, R63, R22 ;  /* 0x0000003f29167223 */ /* 0x040fe20000000016 */
[----:B------:R1:W-:Y:S01]  /*7e00*/  STS.128 [R109+0x10], R104 ;  /* 0x000010686d007388 */ /* 0x0003e20000000c00 */
        /* <DEDUP_REMOVED lines=39> */
[----:B------:R-:W-:Y:S02]  /*8080*/  UIADD3 UR9, UPT, UPT, UR49, 0x20, URZ ;  /* 0x0000002031097890 */ /* 0x000fe4000fffe0ff */
[----:B------:R-:W-:Y:S02]  /*8090*/  UIADD3 UR8, UPT, UPT, UR47, 0x200, UR4 ;  /* 0x000002002f087890 */ /* 0x000fe4000fffe004 */
[----:B--2---:R-:W-:Y:S03]  /*80a0*/  UIADD3 UR6, UP0, UPT, UR10, 0x680, URZ ;  /* 0x000006800a067890 */ /* 0x004fe6000ff1e0ff */
[----:B------:R-:W-:Y:S01]  /*80b0*/  UMOV UR10, UR50 ;  /* 0x00000032000a7c82 */ /* 0x000fe20008000000 */
[----:B------:R-:W-:Y:S03]  /*80c0*/  UIADD3.X UR7, UPT, UPT, URZ, UR11, URZ, UP0, !UPT ;  /* 0x0000000bff077290 */ /* 0x000fe600087fe4ff */
[----:B------:R-:W-:Y:S06]  /*80d0*/  UMOV UR11, UR36 ;  /* 0x00000024000b7c82 */ /* 0x000fec0008000000 */
[----:B------:R2:W-:Y:S02]  /*80e0*/  UTMASTG.3D [UR8], [UR6] ;  /* 0x00000008060073b5 */ /* 0x0005e40008010000 */
[----:B--2---:R0:W-:Y:S02]  /*80f0*/  UTMACMDFLUSH ;  /* 0x00000000000079b7 */ /* 0x0041e40000000000 */
.L_x_125:
[----:B------:R-:W-:Y:S05]  /*8100*/  BSYNC.RECONVERGENT B0 ;  /* 0x0000000000007941 */ /* 0x000fea0003800200 */
.L_x_124:
[----:B------:R-:W-:Y:S01]  /*8110*/  UIADD3 UR4, UPT, UPT, UR45, 0x1, URZ ;  /* 0x000000012d047890 */ /* 0x000fe2000fffe0ff */
[----:B------:R-:W-:Y:S03]  /*8120*/  BSSY.RECONVERGENT B0, `(.L_x_126) ;  /* 0x0000008000007945 */ /* 0x000fe60003800200 */
[----:B------:R-:W-:Y:S04]  /*8130*/  UISETP.NE.AND UP0, UPT, UR4, 0x3, UPT ;  /* 0x000000030400788c */ /* 0x000fe8000bf05270 */
[----:B------:R-:W-:Y:S02]  /*8140*/  UISETP.EQ.XOR UP1, UPT, UR44, 0x3, !UP0 ;  /* 0x000000032c00788c */ /* 0x000fe4000c722a70 */
[----:B------:R-:W-:Y:S02]  /*8150*/  USEL UR46, UR4, URZ, UP0 ;  /* 0x000000ff042e7287 */ /* 0x000fe40008000000 */
[----:B------:R-:W-:Y:S04]  /*8160*/  USEL UR5, URZ, 0x1, !UP1 ;  /* 0x00000001ff057887 */ /* 0x000fe8000c800000 */
[----:B------:R-:W-:Y:S01]  /*8170*/  ULOP3.LUT UR54, UR54, UR5, URZ, 0x3c, !UPT ;  /* 0x0000000536367292 */ /* 0x000fe2000f8e3cff */
[----:B------:R-:W-:Y:S11]  /*8180*/  @P0 BRA `(.L_x_127) ;  /* 0x0000000000040947 */ /* 0x000ff60003800000 */
[----:B------:R-:W-:Y:S04]  /*8190*/  DEPBAR.LE SB0, 0x1 ;  /* 0x000080400000791a */ /* 0x000fe80000000000 */
.L_x_127:
[----:B------:R-:W-:Y:S05]  /*81a0*/  BSYNC.RECONVERGENT B0 ;  /* 0x0000000000007941 */ /* 0x000fea0003800200 */
.L_x_126:
[----:B------:R-:W-:Y:S01]  /*81b0*/  BAR.SYNC.DEFER_BLOCKING 0x1, 0x80 ;  /* 0x0042000000007b1d */ /* 0x000fe20000010000 */
[----:B------:R-:W-:Y:S01]  /*81c0*/  UISETP.NE.AND UP0, UPT, UR53, -0x2, UPT ;  /* 0xfffffffe3500788c */ /* 0x000fe2000bf05270 */
[----:B------:R-:W-:Y:S08]  /*81d0*/  IADD3 R0, PT, PT, R36, 0x1, RZ ;  /* 0x0000000124007810 */ /* 0x000ff00007ffe0ff */
[----:B------:R-:W-:Y:S05]  /*81e0*/  BRA.U !UP0, `(.L_x_128) ;  /* 0x0000000108287547 */ /* 0x000fea000b800000 */
[----:B------:R-:W-:Y:S01]  /*81f0*/  ISETP.NE.AND P0, PT, R108, RZ, PT ;  /* 0x000000ff6c00720c */ /* 0x000fe20003f05270 */
[----:B------:R-:W-:Y:S01]  /*8200*/  IMAD.U32 R3, RZ, RZ, UR52 ;  /* 0x00000034ff037e24 */ /* 0x000fe2000f8e00ff */
[----:B------:R-:W-:Y:S01]  /*8210*/  UIADD3 UR4, UPT, UPT, UR52, 0x1, URZ ;  /* 0x0000000134047890 */ /* 0x000fe2000fffe0ff */
[----:B------:R-:W-:Y:S03]  /*8220*/  IMAD.U32 R2, RZ, RZ, UR55 ;  /* 0x00000037ff027e24 */ /* 0x000fe6000f8e00ff */
[----:B------:R-:W-:Y:S04]  /*8230*/  UISETP.NE.AND UP0, UPT, UR4, 0x3, UPT ;  /* 0x000000030400788c */ /* 0x000fe8000bf05270 */
[----:B------:R-:W-:Y:S03]  /*8240*/  USEL UR52, UR4, URZ, UP0 ;  /* 0x000000ff04347287 */ /* 0x000fe60008000000 */
[----:B------:R-:W-:Y:S05]  /*8250*/  @P0 LEA R3, R3, UR47, 0x3 ;  /* 0x0000002f03030c11 */ /* 0x000fea000f8e18ff */
[----:B------:R-:W-:Y:S05]  /*8260*/  @P0 VIADD R3, R3, 0x48 ;  /* 0x0000004803030836 */ /* 0x000fea0000000000 */
[----:B------:R-:W-:Y:S04]  /*8270*/  @P0 PRMT R2, R2, 0x654, R3 ;  /* 0x0000065402020816 */ /* 0x000fe80000000003 */
[----:B------:R2:W-:Y:S03]  /*8280*/  @P0 SYNCS.ARRIVE.TRANS64.RED.A1T0 RZ, [R2+URZ], RZ ;  /* 0x000000ff02ff09a7 */ /* 0x0005e600081004ff */
.L_x_128:
[----:B------:R-:W-:Y:S01]  /*8290*/  R2UR UR6, R103 ;  /* 0x00000000670672ca */ /* 0x000fe200000e0000 */
[----:B------:R-:W-:Y:S01]  /*82a0*/  UIADD3 UR53, UPT, UPT, UR53, 0x2, URZ ;  /* 0x0000000235357890 */ /* 0x000fe2000fffe0ff */
[----:B------:R-:W-:Y:S02]  /*82b0*/  R2UR UR5, R86 ;  /* 0x00000000560572ca */ /* 0x000fe400000e0000 */
[----:B------:R-:W-:Y:S02]  /*82c0*/  R2UR UR4, R87 ;  /* 0x00000000570472ca */ /* 0x000fe400000e0000 */
[----:B------:R-:W-:Y:S02]  /*82d0*/  R2UR UR36, R101 ;  /* 0x00000000652472ca */ /* 0x000fe400000e0000 */
[----:B------:R-:W-:Y:S02]  /*82e0*/  ISETP.NE.AND P0, PT, R91, 0x2, PT ;  /* 0x000000025b00780c */ /* 0x000fe40003f05270 */
[----:B------:R-:W-:Y:S02]  /*82f0*/  ISETP.NE.AND P1, PT, R0, 0x4, PT ;  /* 0x000000040000780c */ /* 0x000fe40003f25270 */
[----:B------:R-:W-:Y:S01]  /*8300*/  SEL R3, RZ, 0x1, P0 ;  /* 0x00000001ff037807 */ /* 0x000fe20000000000 */
[----:B------:R-:W-:Y:S01]  /*8310*/  UISETP.NE.AND UP0, UPT, UR6, URZ, UPT ;  /* 0x000000ff0600728c */ /* 0x000fe2000bf05270 */
[----:B--2---:R-:W-:Y:S01]  /*8320*/  SEL R2, RZ, 0x1, P1 ;  /* 0x00000001ff027807 */ /* 0x004fe20000800000 */
[----:B------:R-:W-:Y:S01]  /*8330*/  UIADD3 UR26, UPT, UPT, UR37, UR5, URZ ;  /* 0x00000005251a7290 */ /* 0x000fe2000fffe0ff */
[----:B------:R-:W-:Y:S01]  /*8340*/  LOP3.LUT R94, R94, R3, RZ, 0x3c, !PT ;  /* 0x000000035e5e7212 */ /* 0x000fe200078e3cff */
[----:B------:R-:W-:Y:S01]  /*8350*/  UIADD3 UR25, UPT, UPT, UR38, UR4, URZ ;  /* 0x0000000426197290 */ /* 0x000fe2000fffe0ff */
[----:B------:R-:W-:Y:S02]  /*8360*/  LOP3.LUT R95, R95, R2, RZ, 0x3c, !PT ;  /* 0x000000025f5f7212 */ /* 0x000fe400078e3cff */
[----:B------:R-:W-:Y:S02]  /*8370*/  SEL R91, R91, RZ, P0 ;  /* 0x000000ff5b5b7207 */ /* 0x000fe40000000000 */
[----:B------:R-:W-:Y:S01]  /*8380*/  SEL R36, R0, RZ, P1 ;  /* 0x000000ff00247207 */ /* 0x000fe20000800000 */
[----:B------:R-:W-:Y:S06]  /*8390*/  BRA.U UP0, `(.L_x_129) ;  /* 0xffffffd500807547 */ /* 0x000fec000b83ffff */
[----:B------:R-:W-:-:S13]  /*83a0*/  R2UR UR4, R88 ;  /* 0x00000000580472ca */ /* 0x000fda00000e0000 */
[----:B------:R-:W-:-:S09]  /*83b0*/  UISETP.NE.AND UP0, UPT, UR4, URZ, UPT ;  /* 0x000000ff0400728c */ /* 0x000fd2000bf05270 */
[----:B------:R-:W-:Y:S05]  /*83c0*/  BRA.U !UP0, `(.L_x_130) ;  /* 0x0000000108487547 */ /* 0x000fea000b800000 */
[----:B------:R-:W2:Y:S02]  /*83d0*/  LDCU.64 UR4, c[0x0][0x890] ;  /* 0x00011200ff0477ac */ /* 0x000ea40008000a00 */
[----:B--2---:R-:W-:-:S04]  /*83e0*/  UISETP.NE.U32.AND UP0, UPT, UR4, URZ, UPT ;  /* 0x000000ff0400728c */ /* 0x004fc8000bf05070 */
[----:B------:R-:W-:-:S09]  /*83f0*/  UISETP.NE.AND.EX UP0, UPT, UR5, URZ, UPT, UP0 ;  /* 0x000000ff0500728c */ /* 0x000fd2000bf05300 */
[----:B------:R-:W-:Y:S05]  /*8400*/  BRA.U UP0, `(.L_x_131) ;  /* 0x00000001000c7547 */ /* 0x000fea000b800000 */
[----:B------:R-:W-:-:S13]  /*8410*/  FSETP.NEU.AND P0, PT, R41, RZ, PT ;  /* 0x000000ff2900720b */ /* 0x000fda0003f0d000 */
[----:B------:R-:W-:Y:S05]  /*8420*/  @!P0 EXIT ;  /* 0x000000000000894d */ /* 0x000fea0003800000 */
[----:B------:R-:W-:Y:S05]  /*8430*/  BRA `(.L_x_130) ;  /* 0x00000000002c7947 */ /* 0x000fea0003800000 */
.L_x_131:
[----:B------:R-:W-:Y:S01]  /*8440*/  ISETP.NE.AND P0, PT, R90, RZ, PT ;  /* 0x000000ff5a00720c */ /* 0x000fe20003f05270 */
[----:B------:R-:W-:-:S12]  /*8450*/  BSSY.RECONVERGENT B0, `(.L_x_130) ;  /* 0x0000009000007945 */ /* 0x000fd80003800200 */
[----:B------:R-:W-:Y:S05]  /*8460*/  @P0 BRA `(.L_x_132) ;  /* 0x0000000000140947 */ /* 0x000fea0003800000 */
[----:B------:R-:W2:Y:S02]  /*8470*/  LDCU.64 UR4, c[0x0][0x888] ;  /* 0x00011100ff0477ac */ /* 0x000ea40008000a00 */
[----:B--2---:R-:W-:-:S04]  /*8480*/  ISETP.NE.U32.AND P0, PT, RZ, UR4, PT ;  /* 0x00000004ff007c0c */ /* 0x004fc8000bf05070 */
[----:B------:R-:W-:-:S13]  /*8490*/  ISETP.NE.AND.EX P0, PT, RZ, UR5, PT, P0 ;  /* 0x00000005ff007c0c */ /* 0x000fda000bf05300 */
[----:B------:R-:W-:Y:S05]  /*84a0*/  @!P0 EXIT ;  /* 0x000000000000894d */ /* 0x000fea0003800000 */
[----:B------:R-:W-:Y:S05]  /*84b0*/  BRA `(.L_x_133) ;  /* 0x0000000000087947 */ /* 0x000fea0003800000 */
.L_x_132:
[----:B------:R-:W-:-:S13]  /*84c0*/  FSETP.NEU.AND P0, PT, R41, RZ, PT ;  /* 0x000000ff2900720b */ /* 0x000fda0003f0d000 */
[----:B------:R-:W-:Y:S05]  /*84d0*/  @!P0 EXIT ;  /* 0x000000000000894d */ /* 0x000fea0003800000 */
.L_x_133:
[----:B------:R-:W-:Y:S05]  /*84e0*/  BSYNC.RECONVERGENT B0 ;  /* 0x0000000000007941 */ /* 0x000fea0003800200 */
.L_x_130:
[----:B------:R-:W-:Y:S01]  /*84f0*/  ULEA UR4, UR52, UR47, 0x3 ;  /* 0x0000002f34047291 */ /* 0x000fe2000f8e18ff */
[----:B------:R-:W-:-:S04]  /*8500*/  DEPBAR.LE SB0, 0x0 ;  /* 0x000080000000791a */ /* 0x000fc80000000000 */
[----:B------:R-:W-:-:S04]  /*8510*/  UIADD3 UR4, UPT, UPT, UR4, 0x48, URZ ;  /* 0x0000004804047890 */ /* 0x000fc8000fffe0ff */
[----:B------:R-:W-:-:S09]  /*8520*/  UPRMT UR4, UR55, 0x654, UR4 ;  /* 0x0000065437047896 */ /* 0x000fd20008000004 */
[----:B------:R-:W-:Y:S01]  /*8530*/  SYNCS.ARRIVE.TRANS64.RED.A1T0 RZ, [UR4], RZ ;  /* 0x000000ffffff79a7 */ /* 0x000fe20008100404 */
[----:B------:R-:W-:Y:S05]  /*8540*/  EXIT ;  /* 0x000000000000794d */ /* 0x000fea0003800000 */
.L_x_24:
[----:B--2---:R2:W3:Y:S02]  /*8550*/  SYNCS.PHASECHK.TRANS64.TRYWAIT P0, [R3+URZ+0xe0], R2 ;  /* 0x0000e002030075a7 */ /* 0x0044e400080011ff */
[----:B---3--:R-:W-:Y:S05]  /*8560*/  @!P0 NANOSLEEP.SYNCS 0x989680 ;  /* 0x009896800000895d */ /* 0x008fea0003900000 */
[----:B------:R-:W3:Y:S02]  /*8570*/  @!P0 SYNCS.PHASECHK.TRANS64 P0, [R3+URZ+0xe0], R2 ;  /* 0x0000e002030085a7 */ /* 0x000ee400080010ff */
[----:B---3--:R-:W-:Y:S05]  /*8580*/  @!P0 BRA `(.L_x_24) ;  /* 0xfffffffc00f08947 */ /* 0x008fea000383ffff */
[----:B------:R-:W-:Y:S05]  /*8590*/  BRA `(.L_x_134) ;  /* 0xffffff9400247947 */ /* 0x000fea000383ffff */
.L_x_27:
[----:B-1----:R-:W-:-:S07]  /*85a0*/  MOV R0, UR33 ;  /* 0x0000002100007c02 */ /* 0x002fce0008000f00 */
.L_x_135:
[----:B-1----:R1:W2:Y:S02]  /*85b0*/  SYNCS.PHASECHK.TRANS64.TRYWAIT P0, [R0+URZ+0x18], R3 ;  /* 0x00001803000075a7 */ /* 0x0022a400080011ff */
[----:B--2---:R-:W-:Y:S05]  /*85c0*/  @!P0 NANOSLEEP.SYNCS 0x989680 ;  /* 0x009896800000895d */ /* 0x004fea0003900000 */
[----:B------:R-:W2:Y:S02]  /*85d0*/  @!P0 SYNCS.PHASECHK.TRANS64 P0, [R0+URZ+0x18], R3 ;  /* 0x00001803000085a7 */ /* 0x000ea400080010ff */
[----:B--2---:R-:W-:Y:S05]  /*85e0*/  @!P0 BRA `(.L_x_135) ;  /* 0xfffffffc00f08947 */ /* 0x004fea000383ffff */
[----:B------:R-:W-:Y:S05]  /*85f0*/  BRA `(.L_x_26) ;  /* 0xffffff94007c7947 */ /* 0x000fea000383ffff */
.L_x_34:
[----:B-1----:R-:W-:-:S07]  /*8600*/  MOV R0, UR7 ;  /* 0x0000000700007c02 */ /* 0x002fce0008000f00 */
.L_x_136:
[----:B-1----:R1:W2:Y:S02]  /*8610*/  SYNCS.PHASECHK.TRANS64.TRYWAIT P0, [R0+URZ+0x18], R3 ;  /* 0x00001803000075a7 */ /* 0x0022a400080011ff */
[----:B--2---:R-:W-:Y:S05]  /*8620*/  @!P0 NANOSLEEP.SYNCS 0x989680 ;  /* 0x009896800000895d */ /* 0x004fea0003900000 */
[----:B------:R-:W2:Y:S02]  /*8630*/  @!P0 SYNCS.PHASECHK.TRANS64 P0, [R0+URZ+0x18], R3 ;  /* 0x00001803000085a7 */ /* 0x000ea400080010ff */
[----:B--2---:R-:W-:Y:S05]  /*8640*/  @!P0 BRA `(.L_x_136) ;  /* 0xfffffffc00f08947 */ /* 0x004fea000383ffff */
[----:B------:R-:W-:Y:S05]  /*8650*/  BRA `(.L_x_33) ;  /* 0xffffff9800707947 */ /* 0x000fea000383ffff */
.L_x_41:
[----:B-1----:R1:W2:Y:S02]  /*8660*/  SYNCS.PHASECHK.TRANS64.TRYWAIT P0, [R3+URZ+0x70], R0 ;  /* 0x00007000030075a7 */ /* 0x0022a400080011ff */
[----:B--2---:R-:W-:Y:S05]  /*8670*/  @!P0 NANOSLEEP.SYNCS 0x989680 ;  /* 0x009896800000895d */ /* 0x004fea0003900000 */
[----:B------:R-:W2:Y:S02]  /*8680*/  @!P0 SYNCS.PHASECHK.TRANS64 P0, [R3+URZ+0x70], R0 ;  /* 0x00007000030085a7 */ /* 0x000ea400080010ff */
[----:B--2---:R-:W-:Y:S05]  /*8690*/  @!P0 BRA `(.L_x_41) ;  /* 0xfffffffc00f08947 */ /* 0x004fea000383ffff */
[----:B------:R-:W-:Y:S05]  /*86a0*/  BRA `(.L_x_137) ;  /* 0xffffff9c00587947 */ /* 0x000fea000383ffff */
.L_x_45:
[----:B-1----:R-:W-:-:S07]  /*86b0*/  MOV R0, UR4 ;  /* 0x0000000400007c02 */ /* 0x002fce0008000f00 */
.L_x_138:
[----:B-1----:R1:W2:Y:S02]  /*86c0*/  SYNCS.PHASECHK.TRANS64.TRYWAIT P0, [R0+URZ], R3 ;  /* 0x00000003000075a7 */ /* 0x0022a400080011ff */
[----:B--2---:R-:W-:Y:S05]  /*86d0*/  @!P0 NANOSLEEP.SYNCS 0x989680 ;  /* 0x009896800000895d */ /* 0x004fea0003900000 */
[----:B------:R-:W2:Y:S02]  /*86e0*/  @!P0 SYNCS.PHASECHK.TRANS64 P0, [R0+URZ], R3 ;  /* 0x00000003000085a7 */ /* 0x000ea400080010ff */
[----:B--2---:R-:W-:Y:S05]  /*86f0*/  @!P0 BRA `(.L_x_138) ;  /* 0xfffffffc00f08947 */ /* 0x004fea000383ffff */
[----:B------:R-:W-:Y:S05]  /*8700*/  BRA `(.L_x_139) ;  /* 0xffffffa400047947 */ /* 0x000fea000383ffff */
.L_x_46:
[----:B------:R-:W-:-:S07]  /*8710*/  MOV R0, UR5 ;  /* 0x0000000500007c02 */ /* 0x000fce0008000f00 */
.L_x_140:
[----:B-1----:R1:W2:Y:S02]  /*8720*/  SYNCS.PHASECHK.TRANS64.TRYWAIT P0, [R0+URZ], R3 ;  /* 0x00000003000075a7 */ /* 0x0022a400080011ff */
[----:B--2---:R-:W-:Y:S05]  /*8730*/  @!P0 NANOSLEEP.SYNCS 0x989680 ;  /* 0x009896800000895d */ /* 0x004fea0003900000 */
[----:B------:R-:W2:Y:S02]  /*8740*/  @!P0 SYNCS.PHASECHK.TRANS64 P0, [R0+URZ], R3 ;  /* 0x00000003000085a7 */ /* 0x000ea400080010ff */
[----:B--2---:R-:W-:Y:S05]  /*8750*/  @!P0 BRA `(.L_x_140) ;  /* 0xfffffffc00f08947 */ /* 0x004fea000383ffff */
[----:B------:R-:W-:Y:S05]  /*8760*/  BRA `(.L_x_141) ;  /* 0xffffffa400107947 */ /* 0x000fea000383ffff */
.L_x_49:
[----:B-1----:R1:W2:Y:S02]  /*8770*/  SYNCS.PHASECHK.TRANS64.TRYWAIT P0, [R0+URZ+0xd0], R5 ;  /* 0x0000d005000075a7 */ /* 0x0022a400080011ff */
[----:B--2---:R-:W-:Y:S05]  /*8780*/  @!P0 NANOSLEEP.SYNCS 0x989680 ;  /* 0x009896800000895d */ /* 0x004fea0003900000 */
[----:B------:R-:W2:Y:S02]  /*8790*/  @!P0 SYNCS.PHASECHK.TRANS64 P0, [R0+URZ+0xd0], R5 ;  /* 0x0000d005000085a7 */ /* 0x000ea400080010ff */
[----:B--2---:R-:W-:Y:S05]  /*87a0*/  @!P0 BRA `(.L_x_49) ;  /* 0xfffffffc00f08947 */ /* 0x004fea000383ffff */
[----:B------:R-:W-:Y:S05]  /*87b0*/  BRA `(.L_x_142) ;  /* 0xffffffa4006c7947 */ /* 0x000fea000383ffff */
.L_x_50:
[----:B------:R-:W-:-:S07]  /*87c0*/  MOV R0, UR4 ;  /* 0x0000000400007c02 */ /* 0x000fce0008000f00 */
.L_x_143:
[----:B-1----:R1:W2:Y:S02]  /*87d0*/  SYNCS.PHASECHK.TRANS64.TRYWAIT P0, [R0+URZ+0x80], R7 ;  /* 0x00008007000075a7 */ /* 0x0022a400080011ff */
[----:B--2---:R-:W-:Y:S05]  /*87e0*/  @!P0 NANOSLEEP.SYNCS 0x989680 ;  /* 0x009896800000895d */ /* 0x004fea0003900000 */
[----:B------:R-:W2:Y:S02]  /*87f0*/  @!P0 SYNCS.PHASECHK.TRANS64 P0, [R0+URZ+0x80], R7 ;  /* 0x00008007000085a7 */ /* 0x000ea400080010ff */
[----:B--2---:R-:W-:Y:S05]  /*8800*/  @!P0 BRA `(.L_x_143) ;  /* 0xfffffffc00f08947 */ /* 0x004fea000383ffff */
[----:B------:R-:W-:Y:S05]  /*8810*/  BRA `(.L_x_144) ;  /* 0xffffffa4007c7947 */ /* 0x000fea000383ffff */
.L_x_51:
[----:B-1----:R1:W2:Y:S02]  /*8820*/  SYNCS.PHASECHK.TRANS64.TRYWAIT P1, [R0+URZ+0x70], R5 ;  /* 0x00007005000075a7 */ /* 0x0022a400080211ff */
[----:B--2---:R-:W-:Y:S05]  /*8830*/  @!P1 NANOSLEEP.SYNCS 0x989680 ;  /* 0x009896800000995d */ /* 0x004fea0003900000 */
[----:B------:R-:W2:Y:S02]  /*8840*/  @!P1 SYNCS.PHASECHK.TRANS64 P1, [R0+URZ+0x70], R5 ;  /* 0x00007005000095a7 */ /* 0x000ea400080210ff */
[----:B--2---:R-:W-:Y:S05]  /*8850*/  @!P1 BRA `(.L_x_51) ;  /* 0xfffffffc00f09947 */ /* 0x004fea000383ffff */
[----:B------:R-:W-:Y:S05]  /*8860*/  BRA `(.L_x_145) ;  /* 0xffffffa400ac7947 */ /* 0x000fea000383ffff */
.L_x_54:
[----:B------:R-:W-:-:S07]  /*8870*/  MOV R0, UR4 ;  /* 0x0000000400007c02 */ /* 0x000fce0008000f00 */
.L_x_146:
[----:B-1----:R1:W2:Y:S02]  /*8880*/  SYNCS.PHASECHK.TRANS64.TRYWAIT P0, [R0+URZ+0x80], R3 ;  /* 0x00008003000075a7 */ /* 0x0022a400080011ff */
[----:B--2---:R-:W-:Y:S05]  /*8890*/  @!P0 NANOSLEEP.SYNCS 0x989680 ;  /* 0x009896800000895d */ /* 0x004fea0003900000 */
[----:B------:R-:W2:Y:S02]  /*88a0*/  @!P0 SYNCS.PHASECHK.TRANS64 P0, [R0+URZ+0x80], R3 ;  /* 0x00008003000085a7 */ /* 0x000ea400080010ff */
[----:B--2---:R-:W-:Y:S05]  /*88b0*/  @!P0 BRA `(.L_x_146) ;  /* 0xfffffffc00f08947 */ /* 0x004fea000383ffff */
[----:B------:R-:W-:Y:S05]  /*88c0*/  BRA `(.L_x_53) ;  /* 0xffffffa800007947 */ /* 0x000fea000383ffff */
.L_x_63:
[----:B-1----:R-:W-:-:S04]  /*88d0*/  MOV R5, UR5 ;  /* 0x0000000500057c02 */ /* 0x002fc80008000f00 */
[----:B------:R1:W2:Y:S03]  /*88e0*/  SYNCS.PHASECHK.TRANS64.TRYWAIT P0, [R5+URZ+0x8], R6 ;  /* 0x00000806050075a7 */ /* 0x0002a600080011ff */
[----:B--2---:R-:W-:Y:S05]  /*88f0*/  @!P0 NANOSLEEP.SYNCS 0x989680 ;  /* 0x009896800000895d */ /* 0x004fea0003900000 */
[----:B------:R-:W2:Y:S02]  /*8900*/  @!P0 SYNCS.PHASECHK.TRANS64 P0, [R5+URZ+0x8], R6 ;  /* 0x00000806050085a7 */ /* 0x000ea400080010ff */
[----:B--2---:R-:W-:Y:S05]  /*8910*/  @!P0 BRA `(.L_x_63) ;  /* 0xfffffffc00ec8947 */ /* 0x004fea000383ffff */
[----:B------:R-:W-:Y:S05]  /*8920*/  BRA `(.L_x_62) ;  /* 0xffffffa800b47947 */ /* 0x000fea000383ffff */
.L_x_65:
[----:B------:R-:W-:Y:S01]  /*8930*/  BSSY B0, `(.L_x_147) ;  /* 0x0000006000007945 */ /* 0x000fe20003800000 */
[----:B------:R-:W-:-:S07]  /*8940*/  MOV R15, 0xffffffff ;  /* 0xffffffff000f7802 */ /* 0x000fce0000000f00 */
[----:B-1---5:R-:W-:Y:S05]  /*8950*/  WARPSYNC.COLLECTIVE R15, `(.L_x_148) ;  /* 0x000000000f0c7348 */ /* 0x022fea0003c00000 */
[----:B------:R-:W-:Y:S02]  /*8960*/  ELECT P6, UR79, PT ;  /* 0x00000000004f782f */ /* 0x000fe400038c0000 */
[----:B------:R-:W-:Y:S01]  /*8970*/  MOV R14, UR79 ;  /* 0x0000004f000e7c02 */ /* 0x000fe20008000f00 */
[----:B-1---5:R-:W-:Y:S10]  /*8980*/  ENDCOLLECTIVE ;  /* 0x000000000000791b */ /* 0x022ff40003800000 */
.L_x_148:
[----:B------:R-:W-:Y:S05]  /*8990*/  BSYNC B0 ;  /* 0x0000000000007941 */ /* 0x000fea0003800000 */
.L_x_147:
[----:B------:R-:W-:Y:S01]  /*89a0*/  PLOP3.LUT P0, PT, P6, PT, PT, 0x80, 0x8 ;  /* 0x000000000008781c */ /* 0x000fe2000370f070 */
[----:B------:R-:W-:-:S12]  /*89b0*/  BRA `(.L_x_149) ;  /* 0xffffffa800e07947 */ /* 0x000fd8000383ffff */
.L_x_67:
[----:B-1----:R-:W-:-:S04]  /*89c0*/  MOV R3, UR5 ;  /* 0x0000000500037c02 */ /* 0x002fc80008000f00 */
[----:B------:R1:W2:Y:S03]  /*89d0*/  SYNCS.PHASECHK.TRANS64.TRYWAIT P0, [R3+URZ+0x8], R4 ;  /* 0x00000804030075a7 */ /* 0x0002a600080011ff */
[----:B--2---:R-:W-:Y:S05]  /*89e0*/  @!P0 NANOSLEEP.SYNCS 0x989680 ;  /* 0x009896800000895d */ /* 0x004fea0003900000 */
[----:B------:R-:W2:Y:S02]  /*89f0*/  @!P0 SYNCS.PHASECHK.TRANS64 P0, [R3+URZ+0x8], R4 ;  /* 0x00000804030085a7 */ /* 0x000ea400080010ff */
[----:B--2---:R-:W-:Y:S05]  /*8a00*/  @!P0 BRA `(.L_x_67) ;  /* 0xfffffffc00ec8947 */ /* 0x004fea000383ffff */
[----:B------:R-:W-:Y:S05]  /*8a10*/  BRA `(.L_x_66) ;  /* 0xffffffa800e47947 */ /* 0x000fea000383ffff */
.L_x_68:
[----:B-1----:R1:W2:Y:S02]  /*8a20*/  SYNCS.PHASECHK.TRANS64.TRYWAIT P0, [R0+URZ+0x70], R5 ;  /* 0x00007005000075a7 */ /* 0x0022a400080011ff */
[----:B--2---:R-:W-:Y:S05]  /*8a30*/  @!P0 NANOSLEEP.SYNCS 0x989680 ;  /* 0x009896800000895d */ /* 0x004fea0003900000 */
[----:B------:R-:W2:Y:S02]  /*8a40*/  @!P0 SYNCS.PHASECHK.TRANS64 P0, [R0+URZ+0x70], R5 ;  /* 0x00007005000085a7 */ /* 0x000ea400080010ff */
[----:B--2---:R-:W-:Y:S05]  /*8a50*/  @!P0 BRA `(.L_x_68) ;  /* 0xfffffffc00f08947 */ /* 0x004fea000383ffff */
[----:B------:R-:W-:Y:S05]  /*8a60*/  BRA `(.L_x_150) ;  /* 0xffffffac00f07947 */ /* 0x000fea000383ffff */
.L_x_70:
[----:B------:R-:W-:-:S07]  /*8a70*/  MOV R0, UR46 ;  /* 0x0000002e00007c02 */ /* 0x000fce0008000f00 */
.L_x_151:
[----:B-1----:R1:W2:Y:S02]  /*8a80*/  SYNCS.PHASECHK.TRANS64.TRYWAIT P0, [R0+URZ+0xb0], R5 ;  /* 0x0000b005000075a7 */ /* 0x0022a400080011ff */
[----:B--2---:R-:W-:Y:S05]  /*8a90*/  @!P0 NANOSLEEP.SYNCS 0x989680 ;  /* 0x009896800000895d */ /* 0x004fea0003900000 */
[----:B------:R-:W2:Y:S02]  /*8aa0*/  @!P0 SYNCS.PHASECHK.TRANS64 P0, [R0+URZ+0xb0], R5 ;  /* 0x0000b005000085a7 */ /* 0x000ea400080010ff */
[----:B--2---:R-:W-:Y:S05]  /*8ab0*/  @!P0 BRA `(.L_x_151) ;  /* 0xfffffffc00f08947 */ /* 0x004fea000383ffff */
[----:B------:R-:W-:Y:S05]  /*8ac0*/  BRA `(.L_x_152) ;  /* 0xffffffb0003c7947 */ /* 0x000fea000383ffff */
.L_x_73:
[----:B------:R-:W-:Y:S07]  /*8ad0*/  MOV R0, UR7 ;  /* 0x0000000700007c02 */ /* 0x000fee0008000f00 */
.L_x_153:
[----:B-1----:R1:W2:Y:S02]  /*8ae0*/  SYNCS.PHASECHK.TRANS64.TRYWAIT P0, [R0+URZ], R5 ;  /* 0x00000005000075a7 */ /* 0x0022a400080011ff */
[----:B--2---:R-:W-:Y:S05]  /*8af0*/  @!P0 NANOSLEEP.SYNCS 0x989680 ;  /* 0x009896800000895d */ /* 0x004fea0003900000 */
[----:B------:R-:W2:Y:S02]  /*8b00*/  @!P0 SYNCS.PHASECHK.TRANS64 P0, [R0+URZ], R5 ;  /* 0x00000005000085a7 */ /* 0x000ea400080010ff */
[----:B--2---:R-:W-:Y:S05]  /*8b10*/  @!P0 BRA `(.L_x_153) ;  /* 0xfffffffc00f08947 */ /* 0x004fea000383ffff */
[----:B------:R-:W-:Y:S05]  /*8b20*/  BRA `(.L_x_72) ;  /* 0xffffffb000507947 */ /* 0x000fea000383ffff */
.L_x_77:
[----:B-1----:R-:W-:-:S07]  /*8b30*/  MOV R0, UR4 ;  /* 0x0000000400007c02 */ /* 0x002fce0008000f00 */
.L_x_154:
[----:B-1----:R1:W2:Y:S02]  /*8b40*/  SYNCS.PHASECHK.TRANS64.TRYWAIT P0, [R0+URZ], R3 ;  /* 0x00000003000075a7 */ /* 0x0022a400080011ff */
[----:B--2---:R-:W-:Y:S05]  /*8b50*/  @!P0 NANOSLEEP.SYNCS 0x989680 ;  /* 0x009896800000895d */ /* 0x004fea0003900000 */
[----:B------:R-:W2:Y:S02]  /*8b60*/  @!P0 SYNCS.PHASECHK.TRANS64 P0, [R0+URZ], R3 ;  /* 0x00000003000085a7 */ /* 0x000ea400080010ff */
[----:B--2---:R-:W-:Y:S05]  /*8b70*/  @!P0 BRA `(.L_x_154) ;  /* 0xfffffffc00f08947 */ /* 0x004fea000383ffff */
[----:B------:R-:W-:Y:S05]  /*8b80*/  BRA `(.L_x_155) ;  /* 0xffffffb400947947 */ /* 0x000fea000383ffff */
.L_x_78:
[----:B------:R-:W-:-:S07]  /*8b90*/  MOV R0, UR5 ;  /* 0x0000000500007c02 */ /* 0x000fce0008000f00 */
.L_x_156:
[----:B-1----:R1:W2:Y:S02]  /*8ba0*/  SYNCS.PHASECHK.TRANS64.TRYWAIT P0, [R0+URZ], R3 ;  /* 0x00000003000075a7 */ /* 0x0022a400080011ff */
[----:B--2---:R-:W-:Y:S05]  /*8bb0*/  @!P0 NANOSLEEP.SYNCS 0x989680 ;  /* 0x009896800000895d */ /* 0x004fea0003900000 */
[----:B------:R-:W2:Y:S02]  /*8bc0*/  @!P0 SYNCS.PHASECHK.TRANS64 P0, [R0+URZ], R3 ;  /* 0x00000003000085a7 */ /* 0x000ea400080010ff */
[----:B--2---:R-:W-:Y:S05]  /*8bd0*/  @!P0 BRA `(.L_x_156) ;  /* 0xfffffffc00f08947 */ /* 0x004fea000383ffff */
[----:B------:R-:W-:Y:S05]  /*8be0*/  BRA `(.L_x_157) ;  /* 0xffffffb400a07947 */ /* 0x000fea000383ffff */
.L_x_79:
[----:B------:R-:W-:-:S07]  /*8bf0*/  MOV R0, UR5 ;  /* 0x0000000500007c02 */ /* 0x000fce0008000f00 */
.L_x_158:
[----:B-1----:R1:W2:Y:S02]  /*8c00*/  SYNCS.PHASECHK.TRANS64.TRYWAIT P0, [R0+URZ], R3 ;  /* 0x00000003000075a7 */ /* 0x0022a400080011ff */
[----:B--2---:R-:W-:Y:S05]  /*8c10*/  @!P0 NANOSLEEP.SYNCS 0x989680 ;  /* 0x009896800000895d */ /* 0x004fea0003900000 */
[----:B------:R-:W2:Y:S02]  /*8c20*/  @!P0 SYNCS.PHASECHK.TRANS64 P0, [R0+URZ], R3 ;  /* 0x00000003000085a7 */ /* 0x000ea400080010ff */
[----:B--2---:R-:W-:Y:S05]  /*8c30*/  @!P0 BRA `(.L_x_158) ;  /* 0xfffffffc00f08947 */ /* 0x004fea000383ffff */
[----:B------:R-:W-:Y:S05]  /*8c40*/  BRA `(.L_x_159) ;  /* 0xffffffb400ac7947 */ /* 0x000fea000383ffff */
.L_x_82:
[----:B------:R-:W-:-:S07]  /*8c50*/  MOV R0, UR41 ;  /* 0x0000002900007c02 */ /* 0x000fce0008000f00 */
.L_x_160:
[----:B-1----:R1:W2:Y:S02]  /*8c60*/  SYNCS.PHASECHK.TRANS64.TRYWAIT P1, [R0+URZ+0xf0], R3 ;  /* 0x0000f003000075a7 */ /* 0x0022a400080211ff */
[----:B--2---:R-:W-:Y:S05]  /*8c70*/  @!P1 NANOSLEEP.SYNCS 0x989680 ;  /* 0x009896800000995d */ /* 0x004fea0003900000 */
[----:B------:R-:W2:Y:S02]  /*8c80*/  @!P1 SYNCS.PHASECHK.TRANS64 P1, [R0+URZ+0xf0], R3 ;  /* 0x0000f003000095a7 */ /* 0x000ea400080210ff */
[----:B--2---:R-:W-:Y:S05]  /*8c90*/  @!P1 BRA `(.L_x_160) ;  /* 0xfffffffc00f09947 */ /* 0x004fea000383ffff */
[----:B------:R-:W-:Y:S05]  /*8ca0*/  BRA `(.L_x_161) ;  /* 0xffffffb400f87947 */ /* 0x000fea000383ffff */
.L_x_87:
[----:B---3--:R3:W1:Y:S02]  /*8cb0*/  SYNCS.PHASECHK.TRANS64.TRYWAIT P0, [R12+URZ+0x70], R9 ;  /* 0x000070090c0075a7 */ /* 0x00866400080011ff */
[----:B-1----:R-:W-:Y:S05]  /*8cc0*/  @!P0 NANOSLEEP.SYNCS 0x989680 ;  /* 0x009896800000895d */ /* 0x002fea0003900000 */
[----:B------:R-:W1:Y:S02]  /*8cd0*/  @!P0 SYNCS.PHASECHK.TRANS64 P0, [R12+URZ+0x70], R9 ;  /* 0x000070090c0085a7 */ /* 0x000e6400080010ff */
[----:B-1----:R-:W-:Y:S05]  /*8ce0*/  @!P0 BRA `(.L_x_87) ;  /* 0xfffffffc00f08947 */ /* 0x002fea000383ffff */
[----:B------:R-:W-:Y:S05]  /*8cf0*/  BRA `(.L_x_162) ;  /* 0xffffffbc00107947 */ /* 0x000fea000383ffff */
.L_x_90:
[----:B------:R-:W-:Y:S07]  /*8d00*/  MOV R0, UR24 ;  /* 0x0000001800007c02 */ /* 0x000fee0008000f00 */
.L_x_163:
[----:B-1----:R1:W2:Y:S02]  /*8d10*/  SYNCS.PHASECHK.TRANS64.TRYWAIT P2, [R0+URZ+0x68], R9 ;  /* 0x00006809000075a7 */ /* 0x0022a400080411ff */
[----:B--2---:R-:W-:Y:S05]  /*8d20*/  @!P2 NANOSLEEP.SYNCS 0x989680 ;  /* 0x009896800000a95d */ /* 0x004fea0003900000 */
[----:B------:R-:W2:Y:S02]  /*8d30*/  @!P2 SYNCS.PHASECHK.TRANS64 P2, [R0+URZ+0x68], R9 ;  /* 0x000068090000a5a7 */ /* 0x000ea400080410ff */
[----:B--2---:R-:W-:Y:S05]  /*8d40*/  @!P2 BRA `(.L_x_163) ;  /* 0xfffffffc00f0a947 */ /* 0x004fea000383ffff */
[----:B------:R-:W-:Y:S05]  /*8d50*/  BRA `(.L_x_89) ;  /* 0xffffffc000747947 */ /* 0x000fea000383ffff */
.L_x_93:
[----:B------:R-:W-:Y:S07]  /*8d60*/  MOV R0, UR4 ;  /* 0x0000000400007c02 */ /* 0x000fee0008000f00 */
.L_x_164:
[----:B-1----:R1:W2:Y:S02]  /*8d70*/  SYNCS.PHASECHK.TRANS64.TRYWAIT P0, [R0+URZ+0x48], R9 ;  /* 0x00004809000075a7 */ /* 0x0022a400080011ff */
[----:B--2---:R-:W-:Y:S05]  /*8d80*/  @!P0 NANOSLEEP.SYNCS 0x989680 ;  /* 0x009896800000895d */ /* 0x004fea0003900000 */
[----:B------:R-:W2:Y:S02]  /*8d90*/  @!P0 SYNCS.PHASECHK.TRANS64 P0, [R0+URZ+0x48], R9 ;  /* 0x00004809000085a7 */ /* 0x000ea400080010ff */
[----:B--2---:R-:W-:Y:S05]  /*8da0*/  @!P0 BRA `(.L_x_164) ;  /* 0xfffffffc00f08947 */ /* 0x004fea000383ffff */
[----:B------:R-:W-:Y:S05]  /*8db0*/  BRA `(.L_x_165) ;  /* 0xffffffc000d47947 */ /* 0x000fea000383ffff */
.L_x_94:
[----:B------:R-:W-:Y:S07]  /*8dc0*/  MOV R9, UR5 ;  /* 0x0000000500097c02 */ /* 0x000fee0008000f00 */
.L_x_166:
[----:B-1----:R1:W2:Y:S02]  /*8dd0*/  SYNCS.PHASECHK.TRANS64.TRYWAIT P0, [R9+URZ+0x48], R0 ;  /* 0x00004800090075a7 */ /* 0x0022a400080011ff */
[----:B--2---:R-:W-:Y:S05]  /*8de0*/  @!P0 NANOSLEEP.SYNCS 0x989680 ;  /* 0x009896800000895d */ /* 0x004fea0003900000 */
[----:B------:R-:W2:Y:S02]  /*8df0*/  @!P0 SYNCS.PHASECHK.TRANS64 P0, [R9+URZ+0x48], R0 ;  /* 0x00004800090085a7 */ /* 0x000ea400080010ff */
[----:B--2---:R-:W-:Y:S05]  /*8e00*/  @!P0 BRA `(.L_x_166) ;  /* 0xfffffffc00f08947 */ /* 0x004fea000383ffff */
[----:B------:R-:W-:Y:S05]  /*8e10*/  BRA `(.L_x_167) ;  /* 0xffffffc400307947 */ /* 0x000fea000383ffff */
.L_x_96:
[----:B------:R-:W-:-:S07]  /*8e20*/  MOV R0, UR4 ;  /* 0x0000000400007c02 */ /* 0x000fce0008000f00 */
.L_x_168:
[----:B-1----:R1:W2:Y:S02]  /*8e30*/  SYNCS.PHASECHK.TRANS64.TRYWAIT P0, [R0+URZ], R3 ;  /* 0x00000003000075a7 */ /* 0x0022a400080011ff */
[----:B--2---:R-:W-:Y:S05]  /*8e40*/  @!P0 NANOSLEEP.SYNCS 0x989680 ;  /* 0x009896800000895d */ /* 0x004fea0003900000 */
[----:B------:R-:W2:Y:S02]  /*8e50*/  @!P0 SYNCS.PHASECHK.TRANS64 P0, [R0+URZ], R3 ;  /* 0x00000003000085a7 */ /* 0x000ea400080010ff */
[----:B--2---:R-:W-:Y:S05]  /*8e60*/  @!P0 BRA `(.L_x_168) ;  /* 0xfffffffc00f08947 */ /* 0x004fea000383ffff */
[----:B------:R-:W-:Y:S05]  /*8e70*/  BRA `(.L_x_169) ;  /* 0xffffffc400c07947 */ /* 0x000fea000383ffff */
.L_x_97:
[----:B------:R-:W-:-:S07]  /*8e80*/  MOV R0, UR5 ;  /* 0x0000000500007c02 */ /* 0x000fce0008000f00 */
.L_x_170:
[----:B-1----:R1:W2:Y:S02]  /*8e90*/  SYNCS.PHASECHK.TRANS64.TRYWAIT P0, [R0+URZ], R3 ;  /* 0x00000003000075a7 */ /* 0x0022a400080011ff */
[----:B--2---:R-:W-:Y:S05]  /*8ea0*/  @!P0 NANOSLEEP.SYNCS 0x989680 ;  /* 0x009896800000895d */ /* 0x004fea0003900000 */
[----:B------:R-:W2:Y:S02]  /*8eb0*/  @!P0 SYNCS.PHASECHK.TRANS64 P0, [R0+URZ], R3 ;  /* 0x00000003000085a7 */ /* 0x000ea400080010ff */
[----:B--2---:R-:W-:Y:S05]  /*8ec0*/  @!P0 BRA `(.L_x_170) ;  /* 0xfffffffc00f08947 */ /* 0x004fea000383ffff */
[----:B------:R-:W-:Y:S05]  /*8ed0*/  BRA `(.L_x_171) ;  /* 0xffffffc400cc7947 */ /* 0x000fea000383ffff */
.L_x_99:
[----:B-1----:R1:W2:Y:S02]  /*8ee0*/  SYNCS.PHASECHK.TRANS64.TRYWAIT P0, [R0+URZ+0x70], R3 ;  /* 0x00007003000075a7 */ /* 0x0022a400080011ff */
[----:B--2---:R-:W-:Y:S05]  /*8ef0*/  @!P0 NANOSLEEP.SYNCS 0x989680 ;  /* 0x009896800000895d */ /* 0x004fea0003900000 */
[----:B------:R-:W2:Y:S02]  /*8f00*/  @!P0 SYNCS.PHASECHK.TRANS64 P0, [R0+URZ+0x70], R3 ;  /* 0x00007003000085a7 */ /* 0x000ea400080010ff */
[----:B--2---:R-:W-:Y:S05]  /*8f10*/  @!P0 BRA `(.L_x_99) ;  /* 0xfffffffc00f08947 */ /* 0x004fea000383ffff */
[----:B------:R-:W-:Y:S05]  /*8f20*/  BRA `(.L_x_172) ;  /* 0xffffffc800b07947 */ /* 0x000fea000383ffff */
.L_x_109:
[----:B-1----:R1:W3:Y:S02]  /*8f30*/  SYNCS.PHASECHK.TRANS64.TRYWAIT P1, [R0+URZ+0x30], R3 ;  /* 0x00003003000075a7 */ /* 0x0022e400080211ff */
[----:B---3--:R-:W-:Y:S05]  /*8f40*/  @!P1 NANOSLEEP.SYNCS 0x989680 ;  /* 0x009896800000995d */ /* 0x008fea0003900000 */
[----:B------:R-:W3:Y:S02]  /*8f50*/  @!P1 SYNCS.PHASECHK.TRANS64 P1, [R0+URZ+0x30], R3 ;  /* 0x00003003000095a7 */ /* 0x000ee400080210ff */
[----:B---3--:R-:W-:Y:S05]  /*8f60*/  @!P1 BRA `(.L_x_109) ;  /* 0xfffffffc00f09947 */ /* 0x008fea000383ffff */
[----:B------:R-:W-:Y:S05]  /*8f70*/  BRA `(.L_x_108) ;  /* 0xffffffd800507947 */ /* 0x000fea000383ffff */
.L_x_111:
[----:B-1----:R1:W4:Y:S02]  /*8f80*/  SYNCS.PHASECHK.TRANS64.TRYWAIT P0, [R89+URZ+0x90], R2 ;  /* 0x00009002590075a7 */ /* 0x00232400080011ff */
[----:B----4-:R-:W-:Y:S05]  /*8f90*/  @!P0 NANOSLEEP.SYNCS 0x989680 ;  /* 0x009896800000895d */ /* 0x010fea0003900000 */
[----:B------:R-:W4:Y:S02]  /*8fa0*/  @!P0 SYNCS.PHASECHK.TRANS64 P0, [R89+URZ+0x90], R2 ;  /* 0x00009002590085a7 */ /* 0x000f2400080010ff */
[----:B----4-:R-:W-:Y:S05]  /*8fb0*/  @!P0 BRA `(.L_x_111) ;  /* 0xfffffffc00f08947 */ /* 0x010fea000383ffff */
[----:B------:R-:W-:Y:S05]  /*8fc0*/  BRA `(.L_x_110) ;  /* 0xffffffd800887947 */ /* 0x000fea000383ffff */
.L_x_122:
[----:B--2---:R2:W4:Y:S02]  /*8fd0*/  SYNCS.PHASECHK.TRANS64.TRYWAIT P0, [R2+URZ+0x30], R111 ;  /* 0x0000306f020075a7 */ /* 0x00452400080011ff */
[----:B----4-:R-:W-:Y:S05]  /*8fe0*/  @!P0 NANOSLEEP.SYNCS 0x989680 ;  /* 0x009896800000895d */ /* 0x010fea0003900000 */
[----:B------:R-:W4:Y:S02]  /*8ff0*/  @!P0 SYNCS.PHASECHK.TRANS64 P0, [R2+URZ+0x30], R111 ;  /* 0x0000306f020085a7 */ /* 0x000f2400080010ff */
[----:B----4-:R-:W-:Y:S05]  /*9000*/  @!P0 BRA `(.L_x_122) ;  /* 0xfffffffc00f08947 */ /* 0x010fea000383ffff */
[----:B------:R-:W-:Y:S05]  /*9010*/  BRA `(.L_x_121) ;  /* 0xffffffe400787947 */ /* 0x000fea000383ffff */
        .weak           $__internal_0_$__cuda_sm10x_tcgen05_guardrail_trap_col_being_dealloced_not_returned_by_alloc
        .type           $__internal_0_$__cuda_sm10x_tcgen05_guardrail_trap_col_being_dealloced_not_returned_by_alloc,@function
        .size           $__internal_0_$__cuda_sm10x_tcgen05_guardrail_trap_col_being_dealloced_not_returned_by_alloc,($__internal_1_$__cuda_sm10x_tcgen05_guardrail_trap_phase_invalid_during_alloc - $__internal_0_$__cuda_sm10x_tcgen05_guardrail_trap_col_being_dealloced_not_returned_by_alloc)
$__internal_0_$__cuda_sm10x_tcgen05_guardrail_trap_col_being_dealloced_not_returned_by_alloc:
[----:B------:R-:W-:Y:S05]  /*9020*/  BPT.TRAP 0x1 ;  /* 0x000000040000795c */ /* 0x000fea0000300000 */
[----:B------:R-:W-:-:S04]  /*9030*/  HFMA2 R3, -RZ, RZ, 0, 0 ;  /* 0x00000000ff037431 */ /* 0x000fc800000001ff */
[----:B------:R-:W-:Y:S05]  /*9040*/  RET.REL.NODEC R2 `(_ZN7cutlass13device_kernelINS_4gemm6kernel13GemmUniversalIN4cute5tupleIJiiiiEEENS1_10collective13CollectiveMmaINS1_35MainloopSm100TmaUmmaWarpSpecializedILi3ELi2ELi4ENS5_IJNS4_1CILi2EEESB_NSA_ILi1EEEEEEEENS5_IJNSA_ILi256EEENSA_ILi64EEENSA_ILi128EEEEEENS_6half_tENS5_IJlSC_lEEESJ_SK_NS4_8TiledMMAINS4_8MMA_AtomIJNS4_26SM100_MMA_F16BF16_2x1SM_SSISJ_SJ_fLi256ELi64ELNS4_4UMMA5MajorE0ELSP_0ELNSO_7ScaleInE0ELSQ_0EEEEEENS4_6LayoutINS5_IJSC_SC_SC_EEENS5_IJNSA_ILi0EEESV_SV_EEEEENS5_IJNS4_10UnderscoreESY_SY_EEEEENS4_28SM100_TMA_2SM_LOAD_MULTICASTENS4_14ComposedLayoutINS4_7SwizzleILi3ELi4ELi3EEENS4_18smem_ptr_flag_bitsILi16EEENST_INS5_IJNSA_ILi8EEESG_EEENS5_IJSG_SC_EEEEEEEvNS4_8identityENS4_18SM100_TMA_2SM_LOADES1B_vS1C_EENS_8epilogue10collective18CollectiveEpilogueINS1F_23Sm100TmaWarpSpecializedILi3ELi2ELi32ELb1ELb0EEEJNS5_IJSH_SG_SH_EEENS5_IJNST_ISH_SC_EENST_INSA_ILi32EEESC_EEEEESJ_SK_SJ_SK_NS1F_6fusion15FusionCallbacksIS1J_NS1P_17LinearCombinationISJ_fSJ_fLNS_15FloatRoundStyleE2EEES1K_S1O_JEEENS4_5SM1004TMEM4LOAD26SM100_TMEM_LOAD_32dp32b32xENS4_13SM90_TMA_LOADENS12_INS13_ILi2ELi4ELi3EEES16_NST_INS5_IJS17_S1M_EEENS5_IJS1M_SC_EEEEEEENS4_39AutoVectorizingCopyWithAssumedAlignmentILi128EEENS4_14SM90_TMA_STOREES24_S26_S26_EEEvvEEEEvNT_6ParamsE) ;  /* 0xffffff6c02ec7950 */ /* 0x000fea0003c3ffff */
        .weak           $__internal_1_$__cuda_sm10x_tcgen05_guardrail_trap_phase_invalid_during_alloc
        .type           $__internal_1_$__cuda_sm10x_tcgen05_guardrail_trap_phase_invalid_during_alloc,@function
        .size           $__internal_1_$__cuda_sm10x_tcgen05_guardrail_trap_phase_invalid_during_alloc,($__internal_2_$__cuda_sm10x_tcgen05_guardrail_trap_unallocated_columns_being_dealloced - $__internal_1_$__cuda_sm10x_tcgen05_guardrail_trap_phase_invalid_during_alloc)
$__internal_1_$__cuda_sm10x_tcgen05_guardrail_trap_phase_invalid_during_alloc:
[----:B------:R-:W-:Y:S05]  /*9050*/  BPT.TRAP 0x1 ;  /* 0x000000040000795c */ /* 0x000fea0000300000 */
[----:B------:R-:W-:-:S04]  /*9060*/  MOV R5, 0x0 ;  /* 0x0000000000057802 */ /* 0x000fc80000000f00 */
[----:B------:R-:W-:Y:S05]  /*9070*/  RET.REL.NODEC R4 `(_ZN7cutlass13device_kernelINS_4gemm6kernel13GemmUniversalIN4cute5tupleIJiiiiEEENS1_10collective13CollectiveMmaINS1_35MainloopSm100TmaUmmaWarpSpecializedILi3ELi2ELi4ENS5_IJNS4_1CILi2EEESB_NSA_ILi1EEEEEEEENS5_IJNSA_ILi256EEENSA_ILi64EEENSA_ILi128EEEEEENS_6half_tENS5_IJlSC_lEEESJ_SK_NS4_8TiledMMAINS4_8MMA_AtomIJNS4_26SM100_MMA_F16BF16_2x1SM_SSISJ_SJ_fLi256ELi64ELNS4_4UMMA5MajorE0ELSP_0ELNSO_7ScaleInE0ELSQ_0EEEEEENS4_6LayoutINS5_IJSC_SC_SC_EEENS5_IJNSA_ILi0EEESV_SV_EEEEENS5_IJNS4_10UnderscoreESY_SY_EEEEENS4_28SM100_TMA_2SM_LOAD_MULTICASTENS4_14ComposedLayoutINS4_7SwizzleILi3ELi4ELi3EEENS4_18smem_ptr_flag_bitsILi16EEENST_INS5_IJNSA_ILi8EEESG_EEENS5_IJSG_SC_EEEEEEEvNS4_8identityENS4_18SM100_TMA_2SM_LOADES1B_vS1C_EENS_8epilogue10collective18CollectiveEpilogueINS1F_23Sm100TmaWarpSpecializedILi3ELi2ELi32ELb1ELb0EEEJNS5_IJSH_SG_SH_EEENS5_IJNST_ISH_SC_EENST_INSA_ILi32EEESC_EEEEESJ_SK_SJ_SK_NS1F_6fusion15FusionCallbacksIS1J_NS1P_17LinearCombinationISJ_fSJ_fLNS_15FloatRoundStyleE2EEES1K_S1O_JEEENS4_5SM1004TMEM4LOAD26SM100_TMEM_LOAD_32dp32b32xENS4_13SM90_TMA_LOADENS12_INS13_ILi2ELi4ELi3EEES16_NST_INS5_IJS17_S1M_EEENS5_IJS1M_SC_EEEEEEENS4_39AutoVectorizingCopyWithAssumedAlignmentILi128EEENS4_14SM90_TMA_STOREES24_S26_S26_EEEvvEEEEvNT_6ParamsE) ;  /* 0xffffff6c04e07950 */ /* 0x000fea0003c3ffff */
        .weak           $__internal_2_$__cuda_sm10x_tcgen05_guardrail_trap_unallocated_columns_being_dealloced
        .type           $__internal_2_$__cuda_sm10x_tcgen05_guardrail_trap_unallocated_columns_being_dealloced,@function
        .size           $__internal_2_$__cuda_sm10x_tcgen05_guardrail_trap_unallocated_columns_being_dealloced,(.L_x_174 - $__internal_2_$__cuda_sm10x_tcgen05_guardrail_trap_unallocated_columns_being_dealloced)
$__internal_2_$__cuda_sm10x_tcgen05_guardrail_trap_unallocated_columns_being_dealloced:
[----:B------:R-:W-:Y:S05]  /*9080*/  BPT.TRAP 0x1 ;  /* 0x000000040000795c */ /* 0x000fea0000300000 */
[----:B------:R-:W-:-:S04]  /*9090*/  HFMA2 R3, -RZ, RZ, 0, 0 ;  /* 0x00000000ff037431 */ /* 0x000fc800000001ff */
[----:B------:R-:W-:Y:S05]  /*90a0*/  RET.REL.NODEC R2 `(_ZN7cutlass13device_kernelINS_4gemm6kernel13GemmUniversalIN4cute5tupleIJiiiiEEENS1_10collective13CollectiveMmaINS1_35MainloopSm100TmaUmmaWarpSpecializedILi3ELi2ELi4ENS5_IJNS4_1CILi2EEESB_NSA_ILi1EEEEEEEENS5_IJNSA_ILi256EEENSA_ILi64EEENSA_ILi128EEEEEENS_6half_tENS5_IJlSC_lEEESJ_SK_NS4_8TiledMMAINS4_8MMA_AtomIJNS4_26SM100_MMA_F16BF16_2x1SM_SSISJ_SJ_fLi256ELi64ELNS4_4UMMA5MajorE0ELSP_0ELNSO_7ScaleInE0ELSQ_0EEEEEENS4_6LayoutINS5_IJSC_SC_SC_EEENS5_IJNSA_ILi0EEESV_SV_EEEEENS5_IJNS4_10UnderscoreESY_SY_EEEEENS4_28SM100_TMA_2SM_LOAD_MULTICASTENS4_14ComposedLayoutINS4_7SwizzleILi3ELi4ELi3EEENS4_18smem_ptr_flag_bitsILi16EEENST_INS5_IJNSA_ILi8EEESG_EEENS5_IJSG_SC_EEEEEEEvNS4_8identityENS4_18SM100_TMA_2SM_LOADES1B_vS1C_EENS_8epilogue10collective18CollectiveEpilogueINS1F_23Sm100TmaWarpSpecializedILi3ELi2ELi32ELb1ELb0EEEJNS5_IJSH_SG_SH_EEENS5_IJNST_ISH_SC_EENST_INSA_ILi32EEESC_EEEEESJ_SK_SJ_SK_NS1F_6fusion15FusionCallbacksIS1J_NS1P_17LinearCombinationISJ_fSJ_fLNS_15FloatRoundStyleE2EEES1K_S1O_JEEENS4_5SM1004TMEM4LOAD26SM100_TMEM_LOAD_32dp32b32xENS4_13SM90_TMA_LOADENS12_INS13_ILi2ELi4ELi3EEES16_NST_INS5_IJS17_S1M_EEENS5_IJS1M_SC_EEEEEEENS4_39AutoVectorizingCopyWithAssumedAlignmentILi128EEENS4_14SM90_TMA_STOREES24_S26_S26_EEEvvEEEEvNT_6ParamsE) ;  /* 0xffffff6c02d47950 */ /* 0x000fea0003c3ffff */
.L_x_173:
[----:B------:R-:W-:-:S00]  /*90b0*/  BRA `(.L_x_173) ;  /* 0xfffffffc00fc7947 */ /* 0x000fc0000383ffff */
[----:B------:R-:W-:-:S00]  /*90c0*/  NOP ;  /* 0x0000000000007918 */ /* 0x000fc00000000000 */
        /* <DEDUP_REMOVED lines=11> */
.L_x_174:


//--------------------- .nv.global.init           --------------------------
	.section	.nv.global.init,"aw",@progbits
.nv.global.init:
	.type		$str$27,@object
	.size		$str$27,($str$28 - $str$27)
$str$27:
        /*0000*/ 	.byte	0x28, 0x61, 0x64, 0x64, 0x72, 0x65, 0x73, 0x73, 0x20, 0x26, 0x20, 0x6d, 0x61, 0x73, 0x6b, 0x29
        /*0010*/ 	.byte	0x20, 0x3d, 0x3d, 0x20, 0x30, 0x00
	.type		$str$28,@object
	.size		$str$28,($str$26 - $str$28)
$str$28:
        /*0016*/ 	.byte	0x2f, 0x74, 0x6d, 0x70, 0x2f, 0x63, 0x75, 0x74, 0x6c, 0x61, 0x73, 0x73, 0x5f, 0x73, 0x77, 0x65
        /*0026*/ 	.byte	0x65, 0x70, 0x5f, 0x73, 0x72, 0x63, 0x2f, 0x69, 0x6e, 0x63, 0x6c, 0x75, 0x64, 0x65, 0x2f, 0x63
        /*0036*/ 	.byte	0x75, 0x74, 0x65, 0x2f, 0x70, 0x6f, 0x69, 0x6e, 0x74, 0x65, 0x72, 0x5f, 0x66, 0x6c, 0x61, 0x67
        /*0046*/ 	.byte	0x67, 0x65, 0x64, 0x2e, 0x68, 0x70, 0x70, 0x00
	.type		$str$26,@object
	.size		$str$26,($str$25 - $str$26)
$str$26:
        /*004e*/ 	.byte	0x2f, 0x74, 0x6d, 0x70, 0x2f, 0x63, 0x75, 0x74, 0x6c, 0x61, 0x73, 0x73, 0x5f, 0x73, 0x77, 0x65
        /*005e*/ 	.byte	0x65, 0x70, 0x5f, 0x73, 0x72, 0x63, 0x2f, 0x69, 0x6e, 0x63, 0x6c, 0x75, 0x64, 0x65, 0x2f, 0x63
        /*006e*/ 	.byte	0x75, 0x74, 0x65, 0x2f, 0x61, 0x74, 0x6f, 0x6d, 0x2f, 0x63, 0x6f, 0x70, 0x79, 0x5f, 0x74, 0x72
        /*007e*/ 	.byte	0x61, 0x69, 0x74, 0x73, 0x5f, 0x73, 0x6d, 0x31, 0x30, 0x30, 0x2e, 0x68, 0x70, 0x70, 0x00
	.type		$str$25,@object
	.size		$str$25,(__unnamed_1 - $str$25)
$str$25:
        /*008d*/ 	.byte	0x28, 0x28, 0x75, 0x69, 0x6e, 0x74, 0x33, 0x32, 0x5f, 0x74, 0x28, 0x74, 0x68, 0x72, 0x65, 0x61
        /*009d*/ 	.byte	0x64, 0x49, 0x64, 0x78, 0x2e, 0x78, 0x29, 0x20, 0x2f, 0x20, 0x33, 0x32, 0x29, 0x20, 0x25, 0x20
        /*00ad*/ 	.byte	0x34, 0x29, 0x20, 0x3d, 0x3d, 0x20, 0x28, 0x28, 0x28, 0x74, 0x6d, 0x65, 0x6d, 0x5f, 0x61, 0x64
        /*00bd*/ 	.byte	0x64, 0x72, 0x20, 0x3e, 0x3e, 0x20, 0x31, 0x36, 0x29, 0x20, 0x2f, 0x20, 0x33, 0x32, 0x29, 0x20
        /*00cd*/ 	.byte	0x25, 0x20, 0x34, 0x29, 0x00
	.type		__unnamed_1,@object
	.size		__unnamed_1,(__unnamed_2 - __unnamed_1)
__unnamed_1:
        /*00d2*/ 	.byte	0x61, 0x75, 0x74, 0x6f, 0x20, 0x63, 0x75, 0x74, 0x65, 0x3a, 0x3a, 0x61, 0x73, 0x5f, 0x70, 0x6f
        /* <DEDUP_REMOVED lines=24> */
        /*0262*/ 	.byte	0x3e, 0x3e, 0x3e, 0x3e, 0x5d, 0x00
	.type		__unnamed_2,@object
	.size		__unnamed_2,(.L_2 - __unnamed_2)
__unnamed_2:
        /* <DEDUP_REMOVED lines=42> */
        /*0508*/ 	.byte	0x3e, 0x3e, 0x5d, 0x00
.L_2:


//--------------------- .nv.shared._ZN7cutlass13device_kernelINS_4gemm6kernel13GemmUniversalIN4cute5tupleIJiiiiEEENS1_10collective13CollectiveMmaINS1_35MainloopSm100TmaUmmaWarpSpecializedILi3ELi2ELi4ENS5_IJNS4_1CILi2EEESB_NSA_ILi1EEEEEEEENS5_IJNSA_ILi256EEENSA_ILi64EEENSA_ILi128EEEEEENS_6half_tENS5_IJlSC_lEEESJ_SK_NS4_8TiledMMAINS4_8MMA_AtomIJNS4_26SM100_MMA_F16BF16_2x1SM_SSISJ_SJ_fLi256ELi64ELNS4_4UMMA5MajorE0ELSP_0ELNSO_7ScaleInE0ELSQ_0EEEEEENS4_6LayoutINS5_IJSC_SC_SC_EEENS5_IJNSA_ILi0EEESV_SV_EEEEENS5_IJNS4_10UnderscoreESY_SY_EEEEENS4_28SM100_TMA_2SM_LOAD_MULTICASTENS4_14ComposedLayoutINS4_7SwizzleILi3ELi4ELi3EEENS4_18smem_ptr_flag_bitsILi16EEENST_INS5_IJNSA_ILi8EEESG_EEENS5_IJSG_SC_EEEEEEEvNS4_8identityENS4_18SM100_TMA_2SM_LOADES1B_vS1C_EENS_8epilogue10collective18CollectiveEpilogueINS1F_23Sm100TmaWarpSpecializedILi3ELi2ELi32ELb1ELb0EEEJNS5_IJSH_SG_SH_EEENS5_IJNST_ISH_SC_EENST_INSA_ILi32EEESC_EEEEESJ_SK_SJ_SK_NS1F_6fusion15FusionCallbacksIS1J_NS1P_17LinearCombinationISJ_fSJ_fLNS_15FloatRoundStyleE2EEES1K_S1O_JEEENS4_5SM1004TMEM4LOAD26SM100_TMEM_LOAD_32dp32b32xENS4_13SM90_TMA_LOADENS12_INS13_ILi2ELi4ELi3EEES16_NST_INS5_IJS17_S1M_EEENS5_IJS1M_SC_EEEEEEENS4_39AutoVectorizingCopyWithAssumedAlignmentILi128EEENS4_14SM90_TMA_STOREES24_S26_S26_EEEvvEEEEvNT_6ParamsE --------------------------
	.section	.nv.shared._ZN7cutlass13device_kernelINS_4gemm6kernel13GemmUniversalIN4cute5tupleIJiiiiEEENS1_10collective13CollectiveMmaINS1_35MainloopSm100TmaUmmaWarpSpecializedILi3ELi2ELi4ENS5_IJNS4_1CILi2EEESB_NSA_ILi1EEEEEEEENS5_IJNSA_ILi256EEENSA_ILi64EEENSA_ILi128EEEEEENS_6half_tENS5_IJlSC_lEEESJ_SK_NS4_8TiledMMAINS4_8MMA_AtomIJNS4_26SM100_MMA_F16BF16_2x1SM_SSISJ_SJ_fLi256ELi64ELNS4_4UMMA5MajorE0ELSP_0ELNSO_7ScaleInE0ELSQ_0EEEEEENS4_6LayoutINS5_IJSC_SC_SC_EEENS5_IJNSA_ILi0EEESV_SV_EEEEENS5_IJNS4_10UnderscoreESY_SY_EEEEENS4_28SM100_TMA_2SM_LOAD_MULTICASTENS4_14ComposedLayoutINS4_7SwizzleILi3ELi4ELi3EEENS4_18smem_ptr_flag_bitsILi16EEENST_INS5_IJNSA_ILi8EEESG_EEENS5_IJSG_SC_EEEEEEEvNS4_8identityENS4_18SM100_TMA_2SM_LOADES1B_vS1C_EENS_8epilogue10collective18CollectiveEpilogueINS1F_23Sm100TmaWarpSpecializedILi3ELi2ELi32ELb1ELb0EEEJNS5_IJSH_SG_SH_EEENS5_IJNST_ISH_SC_EENST_INSA_ILi32EEESC_EEEEESJ_SK_SJ_SK_NS1F_6fusion15FusionCallbacksIS1J_NS1P_17LinearCombinationISJ_fSJ_fLNS_15FloatRoundStyleE2EEES1K_S1O_JEEENS4_5SM1004TMEM4LOAD26SM100_TMEM_LOAD_32dp32b32xENS4_13SM90_TMA_LOADENS12_INS13_ILi2ELi4ELi3EEES16_NST_INS5_IJS17_S1M_EEENS5_IJS1M_SC_EEEEEEENS4_39AutoVectorizingCopyWithAssumedAlignmentILi128EEENS4_14SM90_TMA_STOREES24_S26_S26_EEEvvEEEEvNT_6ParamsE,"aw",@nobits
	.sectionflags	@""
	.align	16
	.zero		1024


//--------------------- .nv.shared.reserved.0     --------------------------
	.section	.nv.shared.reserved.0,"aw",@nobits
	.weak		__nv_reservedSMEM_offset_0_alias
	.size		__nv_reservedSMEM_offset_0_alias, 0, 64
	.other		__nv_reservedSMEM_offset_0_alias,@"STO_CUDA_RESERVED_SHARED STV_DEFAULT"
__nv_reservedSMEM_offset_0_alias:
	.zero		0
.nv.shared.reserved.0:
	.zero		64
	.weak		__nv_reservedSMEM_tcgen05_partition
	.type		__nv_reservedSMEM_tcgen05_partition,@object
	.size		__nv_reservedSMEM_tcgen05_partition,(.L_0 - __nv_reservedSMEM_tcgen05_partition)
__nv_reservedSMEM_tcgen05_partition:
	.zero		32
.L_0:


//--------------------- .nv.global                --------------------------
	.section	.nv.global,"aw",@nobits
.nv.global:
	.type		_ZN39_INTERNAL_8f7827de_4_k_cu_fd076304_65954cute1_E,@object
	.size		_ZN39_INTERNAL_8f7827de_4_k_cu_fd076304_65954cute1_E,(_ZN39_INTERNAL_8f7827de_4_k_cu_fd076304_65954cuda3std3__45__cpo6cbeginE - _ZN39_INTERNAL_8f7827de_4_k_cu_fd076304_65954cute1_E)
_ZN39_INTERNAL_8f7827de_4_k_cu_fd076304_65954cute1_E:
	.zero		1
	.type		_ZN39_INTERNAL_8f7827de_4_k_cu_fd076304_65954cuda3std3__45__cpo6cbeginE,@object
	.size		_ZN39_INTERNAL_8f7827de_4_k_cu_fd076304_65954cuda3std3__45__cpo6cbeginE,(_ZN39_INTERNAL_8f7827de_4_k_cu_fd076304_65954cuda3std3__48in_placeE - _ZN39_INTERNAL_8f7827de_4_k_cu_fd076304_65954cuda3std3__45__cpo6cbeginE)
_ZN39_INTERNAL_8f7827de_4_k_cu_fd076304_65954cuda3std3__45__cpo6cbeginE:
	.zero		1
	.type		_ZN39_INTERNAL_8f7827de_4_k_cu_fd076304_65954cuda3std3__48in_placeE,@object
	.size		_ZN39_INTERNAL_8f7827de_4_k_cu_fd076304_65954cuda3std3__48in_placeE,(_ZN39_INTERNAL_8f7827de_4_k_cu_fd076304_65954cuda3std6ranges3__45__cpo9iter_moveE - _ZN39_INTERNAL_8f7827de_4_k_cu_fd076304_65954cuda3std3__48in_placeE)
_ZN39_INTERNAL_8f7827de_4_k_cu_fd076304_65954cuda3std3__48in_placeE:
	.zero		1
	.type		_ZN39_INTERNAL_8f7827de_4_k_cu_fd076304_65954cuda3std6ranges3__45__cpo9iter_moveE,@object
	.size		_ZN39_INTERNAL_8f7827de_4_k_cu_fd076304_65954cuda3std6ranges3__45__cpo9iter_moveE,(_ZN39_INTERNAL_8f7827de_4_k_cu_fd076304_65954cuda3std3__45__cpo5beginE - _ZN39_INTERNAL_8f7827de_4_k_cu_fd076304_65954cuda3std6ranges3__45__cpo9iter_moveE)
_ZN39_INTERNAL_8f7827de_4_k_cu_fd076304_65954cuda3std6ranges3__45__cpo9iter_moveE:
	.zero		1
	.type		_ZN39_INTERNAL_8f7827de_4_k_cu_fd076304_65954cuda3std3__45__cpo5beginE,@object
	.size		_ZN39_INTERNAL_8f7827de_4_k_cu_fd076304_65954cuda3std3__45__cpo5beginE,(_ZN39_INTERNAL_8f7827de_4_k_cu_fd076304_65954cuda3std3__441_GLOBAL__N__8f7827de_4_k_cu_fd076304_65956ignoreE - _ZN39_INTERNAL_8f7827de_4_k_cu_fd076304_65954cuda3std3__45__cpo5beginE)
_ZN39_INTERNAL_8f7827de_4_k_cu_fd076304_65954cuda3std3__45__cpo5beginE:
	.zero		1
	.type		_ZN39_INTERNAL_8f7827de_4_k_cu_fd076304_65954cuda3std3__441_GLOBAL__N__8f7827de_4_k_cu_fd076304_65956ignoreE,@object
	.size		_ZN39_INTERNAL_8f7827de_4_k_cu_fd076304_65954cuda3std3__441_GLOBAL__N__8f7827de_4_k_cu_fd076304_65956ignoreE,(_ZN39_INTERNAL_8f7827de_4_k_cu_fd076304_65954cute7productE - _ZN39_INTERNAL_8f7827de_4_k_cu_fd076304_65954cuda3std3__441_GLOBAL__N__8f7827de_4_k_cu_fd076304_65956ignoreE)
_ZN39_INTERNAL_8f7827de_4_k_cu_fd076304_65954cuda3std3__441_GLOBAL__N__8f7827de_4_k_cu_fd076304_65956ignoreE:
	.zero		1
	.type		_ZN39_INTERNAL_8f7827de_4_k_cu_fd076304_65954cute7productE,@object
	.size		_ZN39_INTERNAL_8f7827de_4_k_cu_fd076304_65954cute7productE,(_ZN39_INTERNAL_8f7827de_4_k_cu_fd076304_65954cuda3std3__45__cpo3endE - _ZN39_INTERNAL_8f7827de_4_k_cu_fd076304_65954cute7productE)
_ZN39_INTERNAL_8f7827de_4_k_cu_fd076304_65954cute7productE:
	.zero		1
	.type		_ZN39_INTERNAL_8f7827de_4_k_cu_fd076304_65954cuda3std3__45__cpo3endE,@object
	.size		_ZN39_INTERNAL_8f7827de_4_k_cu_fd076304_65954cuda3std3__45__cpo3endE,(_ZN39_INTERNAL_8f7827de_4_k_cu_fd076304_65954cuda3std3__419piecewise_constructE - _ZN39_INTERNAL_8f7827de_4_k_cu_fd076304_65954cuda3std3__45__cpo3endE)
_ZN39_INTERNAL_8f7827de_4_k_cu_fd076304_65954cuda3std3__45__cpo3endE:
	.zero		1
	.type		_ZN39_INTERNAL_8f7827de_4_k_cu_fd076304_65954cuda3std3__419piecewise_constructE,@object
	.size		_ZN39_INTERNAL_8f7827de_4_k_cu_fd076304_65954cuda3std3__419piecewise_constructE,(_ZN39_INTERNAL_8f7827de_4_k_cu_fd076304_65954cuda3std3__45__cpo4cendE - _ZN39_INTERNAL_8f7827de_4_k_cu_fd076304_65954cuda3std3__419piecewise_constructE)
_ZN39_INTERNAL_8f7827de_4_k_cu_fd076304_65954cuda3std3__419piecewise_constructE:
	.zero		1
	.type		_ZN39_INTERNAL_8f7827de_4_k_cu_fd076304_65954cuda3std3__45__cpo4cendE,@object
	.size		_ZN39_INTERNAL_8f7827de_4_k_cu_fd076304_65954cuda3std3__45__cpo4cendE,(_ZN39_INTERNAL_8f7827de_4_k_cu_fd076304_65954cuda3std6ranges3__45__cpo4swapE - _ZN39_INTERNAL_8f7827de_4_k_cu_fd076304_65954cuda3std3__45__cpo4cendE)
_ZN39_INTERNAL_8f7827de_4_k_cu_fd076304_65954cuda3std3__45__cpo4cendE:
	.zero		1
	.type		_ZN39_INTERNAL_8f7827de_4_k_cu_fd076304_65954cuda3std6ranges3__45__cpo4swapE,@object
	.size		_ZN39_INTERNAL_8f7827de_4_k_cu_fd076304_65954cuda3std6ranges3__45__cpo4swapE,(.L_10 - _ZN39_INTERNAL_8f7827de_4_k_cu_fd076304_65954cuda3std6ranges3__45__cpo4swapE)
_ZN39_INTERNAL_8f7827de_4_k_cu_fd076304_65954cuda3std6ranges3__45__cpo4swapE:
	.zero		1
.L_10:


//--------------------- .nv.constant0._ZN7cutlass13device_kernelINS_4gemm6kernel13GemmUniversalIN4cute5tupleIJiiiiEEENS1_10collective13CollectiveMmaINS1_35MainloopSm100TmaUmmaWarpSpecializedILi3ELi2ELi4ENS5_IJNS4_1CILi2EEESB_NSA_ILi1EEEEEEEENS5_IJNSA_ILi256EEENSA_ILi64EEENSA_ILi128EEEEEENS_6half_tENS5_IJlSC_lEEESJ_SK_NS4_8TiledMMAINS4_8MMA_AtomIJNS4_26SM100_MMA_F16BF16_2x1SM_SSISJ_SJ_fLi256ELi64ELNS4_4UMMA5MajorE0ELSP_0ELNSO_7ScaleInE0ELSQ_0EEEEEENS4_6LayoutINS5_IJSC_SC_SC_EEENS5_IJNSA_ILi0EEESV_SV_EEEEENS5_IJNS4_10UnderscoreESY_SY_EEEEENS4_28SM100_TMA_2SM_LOAD_MULTICASTENS4_14ComposedLayoutINS4_7SwizzleILi3ELi4ELi3EEENS4_18smem_ptr_flag_bitsILi16EEENST_INS5_IJNSA_ILi8EEESG_EEENS5_IJSG_SC_EEEEEEEvNS4_8identityENS4_18SM100_TMA_2SM_LOADES1B_vS1C_EENS_8epilogue10collective18CollectiveEpilogueINS1F_23Sm100TmaWarpSpecializedILi3ELi2ELi32ELb1ELb0EEEJNS5_IJSH_SG_SH_EEENS5_IJNST_ISH_SC_EENST_INSA_ILi32EEESC_EEEEESJ_SK_SJ_SK_NS1F_6fusion15FusionCallbacksIS1J_NS1P_17LinearCombinationISJ_fSJ_fLNS_15FloatRoundStyleE2EEES1K_S1O_JEEENS4_5SM1004TMEM4LOAD26SM100_TMEM_LOAD_32dp32b32xENS4_13SM90_TMA_LOADENS12_INS13_ILi2ELi4ELi3EEES16_NST_INS5_IJS17_S1M_EEENS5_IJS1M_SC_EEEEEEENS4_39AutoVectorizingCopyWithAssumedAlignmentILi128EEENS4_14SM90_TMA_STOREES24_S26_S26_EEEvvEEEEvNT_6ParamsE --------------------------
	.section	.nv.constant0._ZN7cutlass13device_kernelINS_4gemm6kernel13GemmUniversalIN4cute5tupleIJiiiiEEENS1_10collective13CollectiveMmaINS1_35MainloopSm100TmaUmmaWarpSpecializedILi3ELi2ELi4ENS5_IJNS4_1CILi2EEESB_NSA_ILi1EEEEEEEENS5_IJNSA_ILi256EEENSA_ILi64EEENSA_ILi128EEEEEENS_6half_tENS5_IJlSC_lEEESJ_SK_NS4_8TiledMMAINS4_8MMA_AtomIJNS4_26SM100_MMA_F16BF16_2x1SM_SSISJ_SJ_fLi256ELi64ELNS4_4UMMA5MajorE0ELSP_0ELNSO_7ScaleInE0ELSQ_0EEEEEENS4_6LayoutINS5_IJSC_SC_SC_EEENS5_IJNSA_ILi0EEESV_SV_EEEEENS5_IJNS4_10UnderscoreESY_SY_EEEEENS4_28SM100_TMA_2SM_LOAD_MULTICASTENS4_14ComposedLayoutINS4_7SwizzleILi3ELi4ELi3EEENS4_18smem_ptr_flag_bitsILi16EEENST_INS5_IJNSA_ILi8EEESG_EEENS5_IJSG_SC_EEEEEEEvNS4_8identityENS4_18SM100_TMA_2SM_LOADES1B_vS1C_EENS_8epilogue10collective18CollectiveEpilogueINS1F_23Sm100TmaWarpSpecializedILi3ELi2ELi32ELb1ELb0EEEJNS5_IJSH_SG_SH_EEENS5_IJNST_ISH_SC_EENST_INSA_ILi32EEESC_EEEEESJ_SK_SJ_SK_NS1F_6fusion15FusionCallbacksIS1J_NS1P_17LinearCombinationISJ_fSJ_fLNS_15FloatRoundStyleE2EEES1K_S1O_JEEENS4_5SM1004TMEM4LOAD26SM100_TMEM_LOAD_32dp32b32xENS4_13SM90_TMA_LOADENS12_INS13_ILi2ELi4ELi3EEES16_NST_INS5_IJS17_S1M_EEENS5_IJS1M_SC_EEEEEEENS4_39AutoVectorizingCopyWithAssumedAlignmentILi128EEENS4_14SM90_TMA_STOREES24_S26_S26_EEEvvEEEEvNT_6ParamsE,"a",@progbits
	.sectionflags	@""
	.align	4
.nv.constant0._ZN7cutlass13device_kernelINS_4gemm6kernel13GemmUniversalIN4cute5tupleIJiiiiEEENS1_10collective13CollectiveMmaINS1_35MainloopSm100TmaUmmaWarpSpecializedILi3ELi2ELi4ENS5_IJNS4_1CILi2EEESB_NSA_ILi1EEEEEEEENS5_IJNSA_ILi256EEENSA_ILi64EEENSA_ILi128EEEEEENS_6half_tENS5_IJlSC_lEEESJ_SK_NS4_8TiledMMAINS4_8MMA_AtomIJNS4_26SM100_MMA_F16BF16_2x1SM_SSISJ_SJ_fLi256ELi64ELNS4_4UMMA5MajorE0ELSP_0ELNSO_7ScaleInE0ELSQ_0EEEEEENS4_6LayoutINS5_IJSC_SC_SC_EEENS5_IJNSA_ILi0EEESV_SV_EEEEENS5_IJNS4_10UnderscoreESY_SY_EEEEENS4_28SM100_TMA_2SM_LOAD_MULTICASTENS4_14ComposedLayoutINS4_7SwizzleILi3ELi4ELi3EEENS4_18smem_ptr_flag_bitsILi16EEENST_INS5_IJNSA_ILi8EEESG_EEENS5_IJSG_SC_EEEEEEEvNS4_8identityENS4_18SM100_TMA_2SM_LOADES1B_vS1C_EENS_8epilogue10collective18CollectiveEpilogueINS1F_23Sm100TmaWarpSpecializedILi3ELi2ELi32ELb1ELb0EEEJNS5_IJSH_SG_SH_EEENS5_IJNST_ISH_SC_EENST_INSA_ILi32EEESC_EEEEESJ_SK_SJ_SK_NS1F_6fusion15FusionCallbacksIS1J_NS1P_17LinearCombinationISJ_fSJ_fLNS_15FloatRoundStyleE2EEES1K_S1O_JEEENS4_5SM1004TMEM4LOAD26SM100_TMEM_LOAD_32dp32b32xENS4_13SM90_TMA_LOADENS12_INS13_ILi2ELi4ELi3EEES16_NST_INS5_IJS17_S1M_EEENS5_IJS1M_SC_EEEEEEENS4_39AutoVectorizingCopyWithAssumedAlignmentILi128EEENS4_14SM90_TMA_STOREES24_S26_S26_EEEvvEEEEvNT_6ParamsE:
	.zero		2944


//--------------------- SYMBOLS --------------------------

	.type		.nv.reservedSmem.offset0,@object
	.size		.nv.reservedSmem.offset0,0x4
	.type		.nv.reservedSmem.cap,@object
	.size		.nv.reservedSmem.cap,0x4
	.type		__assertfail,@function
